//
// Generated by NVIDIA NVVM Compiler
//
// Compiler Build ID: CL-36424714
// Cuda compilation tools, release 13.0, V13.0.88
// Based on NVVM 20.0.0
//

.version 9.0
.target sm_100
.address_size 64

	// .globl	MCScatteringSimulationKernel
.func  (.param .b64 func_retval0) __internal_accurate_pow
(
	.param .b64 __internal_accurate_pow_param_0,
	.param .b64 __internal_accurate_pow_param_1
)
;
.global .align 4 .b8 precalc_xorwow_matrix[102400];
.global .align 4 .b8 precalc_xorwow_offset_matrix[102400];
.global .align 4 .b8 mrg32k3aM1[2304];
.global .align 4 .b8 mrg32k3aM2[2304];
.global .align 4 .b8 mrg32k3aM1SubSeq[2016];
.global .align 4 .b8 mrg32k3aM2SubSeq[2016];
.global .align 4 .b8 mrg32k3aM1Seq[2304];
.global .align 4 .b8 mrg32k3aM2Seq[2304];
.const .align 8 .b8 __cr_lgamma_table[72];
.global .align 4 .b8 __cudart_i2opi_f[24] = {65, 144, 67, 60, 153, 149, 98, 219, 192, 221, 52, 245, 209, 87, 39, 252, 41, 21, 68, 78, 110, 131, 249, 162};

.visible .entry MCScatteringSimulationKernel(
	.param .u64 .ptr .align 1 MCScatteringSimulationKernel_param_0,
	.param .u32 MCScatteringSimulationKernel_param_1,
	.param .f64 MCScatteringSimulationKernel_param_2,
	.param .f64 MCScatteringSimulationKernel_param_3,
	.param .f64 MCScatteringSimulationKernel_param_4,
	.param .f64 MCScatteringSimulationKernel_param_5,
	.param .u32 MCScatteringSimulationKernel_param_6,
	.param .u32 MCScatteringSimulationKernel_param_7,
	.param .f64 MCScatteringSimulationKernel_param_8,
	.param .f64 MCScatteringSimulationKernel_param_9,
	.param .f64 MCScatteringSimulationKernel_param_10,
	.param .f64 MCScatteringSimulationKernel_param_11,
	.param .f64 MCScatteringSimulationKernel_param_12,
	.param .f64 MCScatteringSimulationKernel_param_13,
	.param .f64 MCScatteringSimulationKernel_param_14,
	.param .f64 MCScatteringSimulationKernel_param_15,
	.param .f64 MCScatteringSimulationKernel_param_16,
	.param .f64 MCScatteringSimulationKernel_param_17,
	.param .u64 .ptr .align 1 MCScatteringSimulationKernel_param_18
)
{
	.local .align 16 .b8 	__local_depot0[688];
	.reg .b64 	%SP;
	.reg .b64 	%SPL;
	.reg .pred 	%p<315>;
	.reg .b32 	%r<1916>;
	.reg .b32 	%f<513>;
	.reg .b64 	%rd<330>;
	.reg .b64 	%fd<233>;

	mov.u64 	%SPL, __local_depot0;
	ld.param.u64 	%rd73, [MCScatteringSimulationKernel_param_0];
	ld.param.u32 	%r776, [MCScatteringSimulationKernel_param_1];
	ld.param.f64 	%fd46, [MCScatteringSimulationKernel_param_5];
	ld.param.u32 	%r777, [MCScatteringSimulationKernel_param_6];
	ld.param.u32 	%r778, [MCScatteringSimulationKernel_param_7];
	ld.param.f64 	%fd47, [MCScatteringSimulationKernel_param_8];
	ld.param.f64 	%fd49, [MCScatteringSimulationKernel_param_10];
	ld.param.f64 	%fd50, [MCScatteringSimulationKernel_param_11];
	ld.param.f64 	%fd51, [MCScatteringSimulationKernel_param_12];
	ld.param.f64 	%fd52, [MCScatteringSimulationKernel_param_13];
	ld.param.f64 	%fd53, [MCScatteringSimulationKernel_param_14];
	ld.param.f64 	%fd54, [MCScatteringSimulationKernel_param_15];
	ld.param.f64 	%fd55, [MCScatteringSimulationKernel_param_16];
	ld.param.f64 	%fd56, [MCScatteringSimulationKernel_param_17];
	add.u64 	%rd1, %SPL, 0;
	add.u64 	%rd2, %SPL, 0;
	add.u64 	%rd3, %SPL, 0;
	add.u64 	%rd4, %SPL, 0;
	add.u64 	%rd5, %SPL, 0;
	add.u64 	%rd6, %SPL, 0;
	add.u64 	%rd7, %SPL, 0;
	add.u64 	%rd8, %SPL, 0;
	add.u64 	%rd9, %SPL, 0;
	add.u64 	%rd10, %SPL, 0;
	add.u64 	%rd11, %SPL, 0;
	add.u64 	%rd12, %SPL, 0;
	add.u64 	%rd13, %SPL, 0;
	add.u64 	%rd14, %SPL, 32;
	add.u64 	%rd15, %SPL, 80;
	add.u64 	%rd16, %SPL, 480;
	mov.u32 	%r784, %ctaid.x;
	mov.u32 	%r785, %ntid.x;
	mov.u32 	%r786, %tid.x;
	mad.lo.s32 	%r787, %r784, %r785, %r786;
	mov.u32 	%r788, %ctaid.y;
	mov.u32 	%r789, %ntid.y;
	mov.u32 	%r790, %tid.y;
	mad.lo.s32 	%r791, %r788, %r789, %r790;
	mad.lo.s32 	%r1, %r778, %r791, %r787;
	mov.b32 	%r1571, 1593684748;
	mov.b32 	%r792, 832094735;
	st.local.v2.u32 	[%rd14], {%r792, %r1571};
	mov.b32 	%r1569, -123459836;
	mov.b32 	%r1570, 1111207954;
	st.local.v2.u32 	[%rd14+8], {%r1570, %r1569};
	mov.b32 	%r1567, 1476011280;
	mov.b32 	%r1568, -589760388;
	st.local.v2.u32 	[%rd14+16], {%r1568, %r1567};
	setp.eq.s32 	%p9, %r1, 0;
	@%p9 bra 	$L__BB0_115;
	cvt.s64.s32 	%rd313, %r1;
	mov.b32 	%r1554, 0;
	mov.b32 	%r1571, 1593684748;
	mov.b32 	%r1570, 1111207954;
	mov.b32 	%r1569, -123459836;
	mov.b32 	%r1568, -589760388;
	mov.b32 	%r1567, 1476011280;
$L__BB0_2:
	mov.u64 	%rd18, %rd313;
	and.b64  	%rd19, %rd18, 3;
	setp.eq.s64 	%p10, %rd19, 0;
	@%p10 bra 	$L__BB0_114;
	mul.wide.u32 	%rd91, %r1554, 3200;
	mov.u64 	%rd92, precalc_xorwow_matrix;
	add.s64 	%rd20, %rd92, %rd91;
	mov.b32 	%r1567, 0;
	mov.u32 	%r1568, %r1567;
	mov.u32 	%r1569, %r1567;
	mov.u32 	%r1570, %r1567;
	mov.u32 	%r1571, %r1567;
	mov.u32 	%r1560, %r1567;
$L__BB0_4:
	mul.wide.u32 	%rd93, %r1560, 4;
	add.s64 	%rd94, %rd14, %rd93;
	ld.local.u32 	%r14, [%rd94+4];
	shl.b32 	%r15, %r1560, 5;
	mov.b32 	%r1566, 0;
$L__BB0_5:
	.pragma "nounroll";
	shr.u32 	%r801, %r14, %r1566;
	and.b32  	%r802, %r801, 1;
	setp.eq.b32 	%p11, %r802, 1;
	not.pred 	%p12, %p11;
	add.s32 	%r803, %r15, %r1566;
	mul.lo.s32 	%r804, %r803, 5;
	mul.wide.u32 	%rd95, %r804, 4;
	add.s64 	%rd21, %rd20, %rd95;
	@%p12 bra 	$L__BB0_7;
	ld.global.u32 	%r805, [%rd21];
	xor.b32  	%r1571, %r1571, %r805;
	ld.global.u32 	%r806, [%rd21+4];
	xor.b32  	%r1570, %r1570, %r806;
	ld.global.u32 	%r807, [%rd21+8];
	xor.b32  	%r1569, %r1569, %r807;
	ld.global.u32 	%r808, [%rd21+12];
	xor.b32  	%r1568, %r1568, %r808;
	ld.global.u32 	%r809, [%rd21+16];
	xor.b32  	%r1567, %r1567, %r809;
$L__BB0_7:
	and.b32  	%r811, %r801, 2;
	setp.eq.s32 	%p13, %r811, 0;
	@%p13 bra 	$L__BB0_9;
	ld.global.u32 	%r812, [%rd21+20];
	xor.b32  	%r1571, %r1571, %r812;
	ld.global.u32 	%r813, [%rd21+24];
	xor.b32  	%r1570, %r1570, %r813;
	ld.global.u32 	%r814, [%rd21+28];
	xor.b32  	%r1569, %r1569, %r814;
	ld.global.u32 	%r815, [%rd21+32];
	xor.b32  	%r1568, %r1568, %r815;
	ld.global.u32 	%r816, [%rd21+36];
	xor.b32  	%r1567, %r1567, %r816;
$L__BB0_9:
	and.b32  	%r818, %r801, 4;
	setp.eq.s32 	%p14, %r818, 0;
	@%p14 bra 	$L__BB0_11;
	ld.global.u32 	%r819, [%rd21+40];
	xor.b32  	%r1571, %r1571, %r819;
	ld.global.u32 	%r820, [%rd21+44];
	xor.b32  	%r1570, %r1570, %r820;
	ld.global.u32 	%r821, [%rd21+48];
	xor.b32  	%r1569, %r1569, %r821;
	ld.global.u32 	%r822, [%rd21+52];
	xor.b32  	%r1568, %r1568, %r822;
	ld.global.u32 	%r823, [%rd21+56];
	xor.b32  	%r1567, %r1567, %r823;
$L__BB0_11:
	and.b32  	%r825, %r801, 8;
	setp.eq.s32 	%p15, %r825, 0;
	@%p15 bra 	$L__BB0_13;
	ld.global.u32 	%r826, [%rd21+60];
	xor.b32  	%r1571, %r1571, %r826;
	ld.global.u32 	%r827, [%rd21+64];
	xor.b32  	%r1570, %r1570, %r827;
	ld.global.u32 	%r828, [%rd21+68];
	xor.b32  	%r1569, %r1569, %r828;
	ld.global.u32 	%r829, [%rd21+72];
	xor.b32  	%r1568, %r1568, %r829;
	ld.global.u32 	%r830, [%rd21+76];
	xor.b32  	%r1567, %r1567, %r830;
$L__BB0_13:
	and.b32  	%r832, %r801, 16;
	setp.eq.s32 	%p16, %r832, 0;
	@%p16 bra 	$L__BB0_15;
	ld.global.u32 	%r833, [%rd21+80];
	xor.b32  	%r1571, %r1571, %r833;
	ld.global.u32 	%r834, [%rd21+84];
	xor.b32  	%r1570, %r1570, %r834;
	ld.global.u32 	%r835, [%rd21+88];
	xor.b32  	%r1569, %r1569, %r835;
	ld.global.u32 	%r836, [%rd21+92];
	xor.b32  	%r1568, %r1568, %r836;
	ld.global.u32 	%r837, [%rd21+96];
	xor.b32  	%r1567, %r1567, %r837;
$L__BB0_15:
	and.b32  	%r839, %r801, 32;
	setp.eq.s32 	%p17, %r839, 0;
	@%p17 bra 	$L__BB0_17;
	ld.global.u32 	%r840, [%rd21+100];
	xor.b32  	%r1571, %r1571, %r840;
	ld.global.u32 	%r841, [%rd21+104];
	xor.b32  	%r1570, %r1570, %r841;
	ld.global.u32 	%r842, [%rd21+108];
	xor.b32  	%r1569, %r1569, %r842;
	ld.global.u32 	%r843, [%rd21+112];
	xor.b32  	%r1568, %r1568, %r843;
	ld.global.u32 	%r844, [%rd21+116];
	xor.b32  	%r1567, %r1567, %r844;
$L__BB0_17:
	and.b32  	%r846, %r801, 64;
	setp.eq.s32 	%p18, %r846, 0;
	@%p18 bra 	$L__BB0_19;
	ld.global.u32 	%r847, [%rd21+120];
	xor.b32  	%r1571, %r1571, %r847;
	ld.global.u32 	%r848, [%rd21+124];
	xor.b32  	%r1570, %r1570, %r848;
	ld.global.u32 	%r849, [%rd21+128];
	xor.b32  	%r1569, %r1569, %r849;
	ld.global.u32 	%r850, [%rd21+132];
	xor.b32  	%r1568, %r1568, %r850;
	ld.global.u32 	%r851, [%rd21+136];
	xor.b32  	%r1567, %r1567, %r851;
$L__BB0_19:
	and.b32  	%r853, %r801, 128;
	setp.eq.s32 	%p19, %r853, 0;
	@%p19 bra 	$L__BB0_21;
	ld.global.u32 	%r854, [%rd21+140];
	xor.b32  	%r1571, %r1571, %r854;
	ld.global.u32 	%r855, [%rd21+144];
	xor.b32  	%r1570, %r1570, %r855;
	ld.global.u32 	%r856, [%rd21+148];
	xor.b32  	%r1569, %r1569, %r856;
	ld.global.u32 	%r857, [%rd21+152];
	xor.b32  	%r1568, %r1568, %r857;
	ld.global.u32 	%r858, [%rd21+156];
	xor.b32  	%r1567, %r1567, %r858;
$L__BB0_21:
	and.b32  	%r860, %r801, 256;
	setp.eq.s32 	%p20, %r860, 0;
	@%p20 bra 	$L__BB0_23;
	ld.global.u32 	%r861, [%rd21+160];
	xor.b32  	%r1571, %r1571, %r861;
	ld.global.u32 	%r862, [%rd21+164];
	xor.b32  	%r1570, %r1570, %r862;
	ld.global.u32 	%r863, [%rd21+168];
	xor.b32  	%r1569, %r1569, %r863;
	ld.global.u32 	%r864, [%rd21+172];
	xor.b32  	%r1568, %r1568, %r864;
	ld.global.u32 	%r865, [%rd21+176];
	xor.b32  	%r1567, %r1567, %r865;
$L__BB0_23:
	and.b32  	%r867, %r801, 512;
	setp.eq.s32 	%p21, %r867, 0;
	@%p21 bra 	$L__BB0_25;
	ld.global.u32 	%r868, [%rd21+180];
	xor.b32  	%r1571, %r1571, %r868;
	ld.global.u32 	%r869, [%rd21+184];
	xor.b32  	%r1570, %r1570, %r869;
	ld.global.u32 	%r870, [%rd21+188];
	xor.b32  	%r1569, %r1569, %r870;
	ld.global.u32 	%r871, [%rd21+192];
	xor.b32  	%r1568, %r1568, %r871;
	ld.global.u32 	%r872, [%rd21+196];
	xor.b32  	%r1567, %r1567, %r872;
$L__BB0_25:
	and.b32  	%r874, %r801, 1024;
	setp.eq.s32 	%p22, %r874, 0;
	@%p22 bra 	$L__BB0_27;
	ld.global.u32 	%r875, [%rd21+200];
	xor.b32  	%r1571, %r1571, %r875;
	ld.global.u32 	%r876, [%rd21+204];
	xor.b32  	%r1570, %r1570, %r876;
	ld.global.u32 	%r877, [%rd21+208];
	xor.b32  	%r1569, %r1569, %r877;
	ld.global.u32 	%r878, [%rd21+212];
	xor.b32  	%r1568, %r1568, %r878;
	ld.global.u32 	%r879, [%rd21+216];
	xor.b32  	%r1567, %r1567, %r879;
$L__BB0_27:
	and.b32  	%r881, %r801, 2048;
	setp.eq.s32 	%p23, %r881, 0;
	@%p23 bra 	$L__BB0_29;
	ld.global.u32 	%r882, [%rd21+220];
	xor.b32  	%r1571, %r1571, %r882;
	ld.global.u32 	%r883, [%rd21+224];
	xor.b32  	%r1570, %r1570, %r883;
	ld.global.u32 	%r884, [%rd21+228];
	xor.b32  	%r1569, %r1569, %r884;
	ld.global.u32 	%r885, [%rd21+232];
	xor.b32  	%r1568, %r1568, %r885;
	ld.global.u32 	%r886, [%rd21+236];
	xor.b32  	%r1567, %r1567, %r886;
$L__BB0_29:
	and.b32  	%r888, %r801, 4096;
	setp.eq.s32 	%p24, %r888, 0;
	@%p24 bra 	$L__BB0_31;
	ld.global.u32 	%r889, [%rd21+240];
	xor.b32  	%r1571, %r1571, %r889;
	ld.global.u32 	%r890, [%rd21+244];
	xor.b32  	%r1570, %r1570, %r890;
	ld.global.u32 	%r891, [%rd21+248];
	xor.b32  	%r1569, %r1569, %r891;
	ld.global.u32 	%r892, [%rd21+252];
	xor.b32  	%r1568, %r1568, %r892;
	ld.global.u32 	%r893, [%rd21+256];
	xor.b32  	%r1567, %r1567, %r893;
$L__BB0_31:
	and.b32  	%r895, %r801, 8192;
	setp.eq.s32 	%p25, %r895, 0;
	@%p25 bra 	$L__BB0_33;
	ld.global.u32 	%r896, [%rd21+260];
	xor.b32  	%r1571, %r1571, %r896;
	ld.global.u32 	%r897, [%rd21+264];
	xor.b32  	%r1570, %r1570, %r897;
	ld.global.u32 	%r898, [%rd21+268];
	xor.b32  	%r1569, %r1569, %r898;
	ld.global.u32 	%r899, [%rd21+272];
	xor.b32  	%r1568, %r1568, %r899;
	ld.global.u32 	%r900, [%rd21+276];
	xor.b32  	%r1567, %r1567, %r900;
$L__BB0_33:
	and.b32  	%r902, %r801, 16384;
	setp.eq.s32 	%p26, %r902, 0;
	@%p26 bra 	$L__BB0_35;
	ld.global.u32 	%r903, [%rd21+280];
	xor.b32  	%r1571, %r1571, %r903;
	ld.global.u32 	%r904, [%rd21+284];
	xor.b32  	%r1570, %r1570, %r904;
	ld.global.u32 	%r905, [%rd21+288];
	xor.b32  	%r1569, %r1569, %r905;
	ld.global.u32 	%r906, [%rd21+292];
	xor.b32  	%r1568, %r1568, %r906;
	ld.global.u32 	%r907, [%rd21+296];
	xor.b32  	%r1567, %r1567, %r907;
$L__BB0_35:
	and.b32  	%r909, %r801, 32768;
	setp.eq.s32 	%p27, %r909, 0;
	@%p27 bra 	$L__BB0_37;
	ld.global.u32 	%r910, [%rd21+300];
	xor.b32  	%r1571, %r1571, %r910;
	ld.global.u32 	%r911, [%rd21+304];
	xor.b32  	%r1570, %r1570, %r911;
	ld.global.u32 	%r912, [%rd21+308];
	xor.b32  	%r1569, %r1569, %r912;
	ld.global.u32 	%r913, [%rd21+312];
	xor.b32  	%r1568, %r1568, %r913;
	ld.global.u32 	%r914, [%rd21+316];
	xor.b32  	%r1567, %r1567, %r914;
$L__BB0_37:
	add.s32 	%r1566, %r1566, 16;
	setp.ne.s32 	%p28, %r1566, 32;
	@%p28 bra 	$L__BB0_5;
	mad.lo.s32 	%r915, %r1560, -31, %r15;
	add.s32 	%r1560, %r915, 1;
	setp.ne.s32 	%p29, %r1560, 5;
	@%p29 bra 	$L__BB0_4;
	st.local.u32 	[%rd14+4], %r1571;
	st.local.v2.u32 	[%rd14+8], {%r1570, %r1569};
	st.local.v2.u32 	[%rd14+16], {%r1568, %r1567};
	setp.eq.s64 	%p30, %rd19, 1;
	@%p30 bra 	$L__BB0_114;
	mov.b32 	%r1567, 0;
	mov.u32 	%r1568, %r1567;
	mov.u32 	%r1569, %r1567;
	mov.u32 	%r1570, %r1567;
	mov.u32 	%r1571, %r1567;
	mov.u32 	%r1652, %r1567;
$L__BB0_41:
	mul.wide.u32 	%rd96, %r1652, 4;
	add.s64 	%rd97, %rd14, %rd96;
	ld.local.u32 	%r190, [%rd97+4];
	shl.b32 	%r191, %r1652, 5;
	mov.b32 	%r1658, 0;
$L__BB0_42:
	.pragma "nounroll";
	shr.u32 	%r918, %r190, %r1658;
	and.b32  	%r919, %r918, 1;
	setp.eq.b32 	%p31, %r919, 1;
	not.pred 	%p32, %p31;
	add.s32 	%r920, %r191, %r1658;
	mul.lo.s32 	%r921, %r920, 5;
	mul.wide.u32 	%rd98, %r921, 4;
	add.s64 	%rd22, %rd20, %rd98;
	@%p32 bra 	$L__BB0_44;
	ld.global.u32 	%r922, [%rd22];
	xor.b32  	%r1571, %r1571, %r922;
	ld.global.u32 	%r923, [%rd22+4];
	xor.b32  	%r1570, %r1570, %r923;
	ld.global.u32 	%r924, [%rd22+8];
	xor.b32  	%r1569, %r1569, %r924;
	ld.global.u32 	%r925, [%rd22+12];
	xor.b32  	%r1568, %r1568, %r925;
	ld.global.u32 	%r926, [%rd22+16];
	xor.b32  	%r1567, %r1567, %r926;
$L__BB0_44:
	and.b32  	%r928, %r918, 2;
	setp.eq.s32 	%p33, %r928, 0;
	@%p33 bra 	$L__BB0_46;
	ld.global.u32 	%r929, [%rd22+20];
	xor.b32  	%r1571, %r1571, %r929;
	ld.global.u32 	%r930, [%rd22+24];
	xor.b32  	%r1570, %r1570, %r930;
	ld.global.u32 	%r931, [%rd22+28];
	xor.b32  	%r1569, %r1569, %r931;
	ld.global.u32 	%r932, [%rd22+32];
	xor.b32  	%r1568, %r1568, %r932;
	ld.global.u32 	%r933, [%rd22+36];
	xor.b32  	%r1567, %r1567, %r933;
$L__BB0_46:
	and.b32  	%r935, %r918, 4;
	setp.eq.s32 	%p34, %r935, 0;
	@%p34 bra 	$L__BB0_48;
	ld.global.u32 	%r936, [%rd22+40];
	xor.b32  	%r1571, %r1571, %r936;
	ld.global.u32 	%r937, [%rd22+44];
	xor.b32  	%r1570, %r1570, %r937;
	ld.global.u32 	%r938, [%rd22+48];
	xor.b32  	%r1569, %r1569, %r938;
	ld.global.u32 	%r939, [%rd22+52];
	xor.b32  	%r1568, %r1568, %r939;
	ld.global.u32 	%r940, [%rd22+56];
	xor.b32  	%r1567, %r1567, %r940;
$L__BB0_48:
	and.b32  	%r942, %r918, 8;
	setp.eq.s32 	%p35, %r942, 0;
	@%p35 bra 	$L__BB0_50;
	ld.global.u32 	%r943, [%rd22+60];
	xor.b32  	%r1571, %r1571, %r943;
	ld.global.u32 	%r944, [%rd22+64];
	xor.b32  	%r1570, %r1570, %r944;
	ld.global.u32 	%r945, [%rd22+68];
	xor.b32  	%r1569, %r1569, %r945;
	ld.global.u32 	%r946, [%rd22+72];
	xor.b32  	%r1568, %r1568, %r946;
	ld.global.u32 	%r947, [%rd22+76];
	xor.b32  	%r1567, %r1567, %r947;
$L__BB0_50:
	and.b32  	%r949, %r918, 16;
	setp.eq.s32 	%p36, %r949, 0;
	@%p36 bra 	$L__BB0_52;
	ld.global.u32 	%r950, [%rd22+80];
	xor.b32  	%r1571, %r1571, %r950;
	ld.global.u32 	%r951, [%rd22+84];
	xor.b32  	%r1570, %r1570, %r951;
	ld.global.u32 	%r952, [%rd22+88];
	xor.b32  	%r1569, %r1569, %r952;
	ld.global.u32 	%r953, [%rd22+92];
	xor.b32  	%r1568, %r1568, %r953;
	ld.global.u32 	%r954, [%rd22+96];
	xor.b32  	%r1567, %r1567, %r954;
$L__BB0_52:
	and.b32  	%r956, %r918, 32;
	setp.eq.s32 	%p37, %r956, 0;
	@%p37 bra 	$L__BB0_54;
	ld.global.u32 	%r957, [%rd22+100];
	xor.b32  	%r1571, %r1571, %r957;
	ld.global.u32 	%r958, [%rd22+104];
	xor.b32  	%r1570, %r1570, %r958;
	ld.global.u32 	%r959, [%rd22+108];
	xor.b32  	%r1569, %r1569, %r959;
	ld.global.u32 	%r960, [%rd22+112];
	xor.b32  	%r1568, %r1568, %r960;
	ld.global.u32 	%r961, [%rd22+116];
	xor.b32  	%r1567, %r1567, %r961;
$L__BB0_54:
	and.b32  	%r963, %r918, 64;
	setp.eq.s32 	%p38, %r963, 0;
	@%p38 bra 	$L__BB0_56;
	ld.global.u32 	%r964, [%rd22+120];
	xor.b32  	%r1571, %r1571, %r964;
	ld.global.u32 	%r965, [%rd22+124];
	xor.b32  	%r1570, %r1570, %r965;
	ld.global.u32 	%r966, [%rd22+128];
	xor.b32  	%r1569, %r1569, %r966;
	ld.global.u32 	%r967, [%rd22+132];
	xor.b32  	%r1568, %r1568, %r967;
	ld.global.u32 	%r968, [%rd22+136];
	xor.b32  	%r1567, %r1567, %r968;
$L__BB0_56:
	and.b32  	%r970, %r918, 128;
	setp.eq.s32 	%p39, %r970, 0;
	@%p39 bra 	$L__BB0_58;
	ld.global.u32 	%r971, [%rd22+140];
	xor.b32  	%r1571, %r1571, %r971;
	ld.global.u32 	%r972, [%rd22+144];
	xor.b32  	%r1570, %r1570, %r972;
	ld.global.u32 	%r973, [%rd22+148];
	xor.b32  	%r1569, %r1569, %r973;
	ld.global.u32 	%r974, [%rd22+152];
	xor.b32  	%r1568, %r1568, %r974;
	ld.global.u32 	%r975, [%rd22+156];
	xor.b32  	%r1567, %r1567, %r975;
$L__BB0_58:
	and.b32  	%r977, %r918, 256;
	setp.eq.s32 	%p40, %r977, 0;
	@%p40 bra 	$L__BB0_60;
	ld.global.u32 	%r978, [%rd22+160];
	xor.b32  	%r1571, %r1571, %r978;
	ld.global.u32 	%r979, [%rd22+164];
	xor.b32  	%r1570, %r1570, %r979;
	ld.global.u32 	%r980, [%rd22+168];
	xor.b32  	%r1569, %r1569, %r980;
	ld.global.u32 	%r981, [%rd22+172];
	xor.b32  	%r1568, %r1568, %r981;
	ld.global.u32 	%r982, [%rd22+176];
	xor.b32  	%r1567, %r1567, %r982;
$L__BB0_60:
	and.b32  	%r984, %r918, 512;
	setp.eq.s32 	%p41, %r984, 0;
	@%p41 bra 	$L__BB0_62;
	ld.global.u32 	%r985, [%rd22+180];
	xor.b32  	%r1571, %r1571, %r985;
	ld.global.u32 	%r986, [%rd22+184];
	xor.b32  	%r1570, %r1570, %r986;
	ld.global.u32 	%r987, [%rd22+188];
	xor.b32  	%r1569, %r1569, %r987;
	ld.global.u32 	%r988, [%rd22+192];
	xor.b32  	%r1568, %r1568, %r988;
	ld.global.u32 	%r989, [%rd22+196];
	xor.b32  	%r1567, %r1567, %r989;
$L__BB0_62:
	and.b32  	%r991, %r918, 1024;
	setp.eq.s32 	%p42, %r991, 0;
	@%p42 bra 	$L__BB0_64;
	ld.global.u32 	%r992, [%rd22+200];
	xor.b32  	%r1571, %r1571, %r992;
	ld.global.u32 	%r993, [%rd22+204];
	xor.b32  	%r1570, %r1570, %r993;
	ld.global.u32 	%r994, [%rd22+208];
	xor.b32  	%r1569, %r1569, %r994;
	ld.global.u32 	%r995, [%rd22+212];
	xor.b32  	%r1568, %r1568, %r995;
	ld.global.u32 	%r996, [%rd22+216];
	xor.b32  	%r1567, %r1567, %r996;
$L__BB0_64:
	and.b32  	%r998, %r918, 2048;
	setp.eq.s32 	%p43, %r998, 0;
	@%p43 bra 	$L__BB0_66;
	ld.global.u32 	%r999, [%rd22+220];
	xor.b32  	%r1571, %r1571, %r999;
	ld.global.u32 	%r1000, [%rd22+224];
	xor.b32  	%r1570, %r1570, %r1000;
	ld.global.u32 	%r1001, [%rd22+228];
	xor.b32  	%r1569, %r1569, %r1001;
	ld.global.u32 	%r1002, [%rd22+232];
	xor.b32  	%r1568, %r1568, %r1002;
	ld.global.u32 	%r1003, [%rd22+236];
	xor.b32  	%r1567, %r1567, %r1003;
$L__BB0_66:
	and.b32  	%r1005, %r918, 4096;
	setp.eq.s32 	%p44, %r1005, 0;
	@%p44 bra 	$L__BB0_68;
	ld.global.u32 	%r1006, [%rd22+240];
	xor.b32  	%r1571, %r1571, %r1006;
	ld.global.u32 	%r1007, [%rd22+244];
	xor.b32  	%r1570, %r1570, %r1007;
	ld.global.u32 	%r1008, [%rd22+248];
	xor.b32  	%r1569, %r1569, %r1008;
	ld.global.u32 	%r1009, [%rd22+252];
	xor.b32  	%r1568, %r1568, %r1009;
	ld.global.u32 	%r1010, [%rd22+256];
	xor.b32  	%r1567, %r1567, %r1010;
$L__BB0_68:
	and.b32  	%r1012, %r918, 8192;
	setp.eq.s32 	%p45, %r1012, 0;
	@%p45 bra 	$L__BB0_70;
	ld.global.u32 	%r1013, [%rd22+260];
	xor.b32  	%r1571, %r1571, %r1013;
	ld.global.u32 	%r1014, [%rd22+264];
	xor.b32  	%r1570, %r1570, %r1014;
	ld.global.u32 	%r1015, [%rd22+268];
	xor.b32  	%r1569, %r1569, %r1015;
	ld.global.u32 	%r1016, [%rd22+272];
	xor.b32  	%r1568, %r1568, %r1016;
	ld.global.u32 	%r1017, [%rd22+276];
	xor.b32  	%r1567, %r1567, %r1017;
$L__BB0_70:
	and.b32  	%r1019, %r918, 16384;
	setp.eq.s32 	%p46, %r1019, 0;
	@%p46 bra 	$L__BB0_72;
	ld.global.u32 	%r1020, [%rd22+280];
	xor.b32  	%r1571, %r1571, %r1020;
	ld.global.u32 	%r1021, [%rd22+284];
	xor.b32  	%r1570, %r1570, %r1021;
	ld.global.u32 	%r1022, [%rd22+288];
	xor.b32  	%r1569, %r1569, %r1022;
	ld.global.u32 	%r1023, [%rd22+292];
	xor.b32  	%r1568, %r1568, %r1023;
	ld.global.u32 	%r1024, [%rd22+296];
	xor.b32  	%r1567, %r1567, %r1024;
$L__BB0_72:
	and.b32  	%r1026, %r918, 32768;
	setp.eq.s32 	%p47, %r1026, 0;
	@%p47 bra 	$L__BB0_74;
	ld.global.u32 	%r1027, [%rd22+300];
	xor.b32  	%r1571, %r1571, %r1027;
	ld.global.u32 	%r1028, [%rd22+304];
	xor.b32  	%r1570, %r1570, %r1028;
	ld.global.u32 	%r1029, [%rd22+308];
	xor.b32  	%r1569, %r1569, %r1029;
	ld.global.u32 	%r1030, [%rd22+312];
	xor.b32  	%r1568, %r1568, %r1030;
	ld.global.u32 	%r1031, [%rd22+316];
	xor.b32  	%r1567, %r1567, %r1031;
$L__BB0_74:
	add.s32 	%r1658, %r1658, 16;
	setp.ne.s32 	%p48, %r1658, 32;
	@%p48 bra 	$L__BB0_42;
	mad.lo.s32 	%r1032, %r1652, -31, %r191;
	add.s32 	%r1652, %r1032, 1;
	setp.ne.s32 	%p49, %r1652, 5;
	@%p49 bra 	$L__BB0_41;
	st.local.u32 	[%rd14+4], %r1571;
	st.local.v2.u32 	[%rd14+8], {%r1570, %r1569};
	st.local.v2.u32 	[%rd14+16], {%r1568, %r1567};
	setp.ne.s64 	%p50, %rd19, 3;
	@%p50 bra 	$L__BB0_114;
	mov.b32 	%r1567, 0;
	mov.u32 	%r1568, %r1567;
	mov.u32 	%r1569, %r1567;
	mov.u32 	%r1570, %r1567;
	mov.u32 	%r1571, %r1567;
	mov.u32 	%r1744, %r1567;
$L__BB0_78:
	mul.wide.u32 	%rd99, %r1744, 4;
	add.s64 	%rd100, %rd14, %rd99;
	ld.local.u32 	%r366, [%rd100+4];
	shl.b32 	%r367, %r1744, 5;
	mov.b32 	%r1750, 0;
$L__BB0_79:
	.pragma "nounroll";
	shr.u32 	%r1035, %r366, %r1750;
	and.b32  	%r1036, %r1035, 1;
	setp.eq.b32 	%p51, %r1036, 1;
	not.pred 	%p52, %p51;
	add.s32 	%r1037, %r367, %r1750;
	mul.lo.s32 	%r1038, %r1037, 5;
	mul.wide.u32 	%rd101, %r1038, 4;
	add.s64 	%rd23, %rd20, %rd101;
	@%p52 bra 	$L__BB0_81;
	ld.global.u32 	%r1039, [%rd23];
	xor.b32  	%r1571, %r1571, %r1039;
	ld.global.u32 	%r1040, [%rd23+4];
	xor.b32  	%r1570, %r1570, %r1040;
	ld.global.u32 	%r1041, [%rd23+8];
	xor.b32  	%r1569, %r1569, %r1041;
	ld.global.u32 	%r1042, [%rd23+12];
	xor.b32  	%r1568, %r1568, %r1042;
	ld.global.u32 	%r1043, [%rd23+16];
	xor.b32  	%r1567, %r1567, %r1043;
$L__BB0_81:
	and.b32  	%r1045, %r1035, 2;
	setp.eq.s32 	%p53, %r1045, 0;
	@%p53 bra 	$L__BB0_83;
	ld.global.u32 	%r1046, [%rd23+20];
	xor.b32  	%r1571, %r1571, %r1046;
	ld.global.u32 	%r1047, [%rd23+24];
	xor.b32  	%r1570, %r1570, %r1047;
	ld.global.u32 	%r1048, [%rd23+28];
	xor.b32  	%r1569, %r1569, %r1048;
	ld.global.u32 	%r1049, [%rd23+32];
	xor.b32  	%r1568, %r1568, %r1049;
	ld.global.u32 	%r1050, [%rd23+36];
	xor.b32  	%r1567, %r1567, %r1050;
$L__BB0_83:
	and.b32  	%r1052, %r1035, 4;
	setp.eq.s32 	%p54, %r1052, 0;
	@%p54 bra 	$L__BB0_85;
	ld.global.u32 	%r1053, [%rd23+40];
	xor.b32  	%r1571, %r1571, %r1053;
	ld.global.u32 	%r1054, [%rd23+44];
	xor.b32  	%r1570, %r1570, %r1054;
	ld.global.u32 	%r1055, [%rd23+48];
	xor.b32  	%r1569, %r1569, %r1055;
	ld.global.u32 	%r1056, [%rd23+52];
	xor.b32  	%r1568, %r1568, %r1056;
	ld.global.u32 	%r1057, [%rd23+56];
	xor.b32  	%r1567, %r1567, %r1057;
$L__BB0_85:
	and.b32  	%r1059, %r1035, 8;
	setp.eq.s32 	%p55, %r1059, 0;
	@%p55 bra 	$L__BB0_87;
	ld.global.u32 	%r1060, [%rd23+60];
	xor.b32  	%r1571, %r1571, %r1060;
	ld.global.u32 	%r1061, [%rd23+64];
	xor.b32  	%r1570, %r1570, %r1061;
	ld.global.u32 	%r1062, [%rd23+68];
	xor.b32  	%r1569, %r1569, %r1062;
	ld.global.u32 	%r1063, [%rd23+72];
	xor.b32  	%r1568, %r1568, %r1063;
	ld.global.u32 	%r1064, [%rd23+76];
	xor.b32  	%r1567, %r1567, %r1064;
$L__BB0_87:
	and.b32  	%r1066, %r1035, 16;
	setp.eq.s32 	%p56, %r1066, 0;
	@%p56 bra 	$L__BB0_89;
	ld.global.u32 	%r1067, [%rd23+80];
	xor.b32  	%r1571, %r1571, %r1067;
	ld.global.u32 	%r1068, [%rd23+84];
	xor.b32  	%r1570, %r1570, %r1068;
	ld.global.u32 	%r1069, [%rd23+88];
	xor.b32  	%r1569, %r1569, %r1069;
	ld.global.u32 	%r1070, [%rd23+92];
	xor.b32  	%r1568, %r1568, %r1070;
	ld.global.u32 	%r1071, [%rd23+96];
	xor.b32  	%r1567, %r1567, %r1071;
$L__BB0_89:
	and.b32  	%r1073, %r1035, 32;
	setp.eq.s32 	%p57, %r1073, 0;
	@%p57 bra 	$L__BB0_91;
	ld.global.u32 	%r1074, [%rd23+100];
	xor.b32  	%r1571, %r1571, %r1074;
	ld.global.u32 	%r1075, [%rd23+104];
	xor.b32  	%r1570, %r1570, %r1075;
	ld.global.u32 	%r1076, [%rd23+108];
	xor.b32  	%r1569, %r1569, %r1076;
	ld.global.u32 	%r1077, [%rd23+112];
	xor.b32  	%r1568, %r1568, %r1077;
	ld.global.u32 	%r1078, [%rd23+116];
	xor.b32  	%r1567, %r1567, %r1078;
$L__BB0_91:
	and.b32  	%r1080, %r1035, 64;
	setp.eq.s32 	%p58, %r1080, 0;
	@%p58 bra 	$L__BB0_93;
	ld.global.u32 	%r1081, [%rd23+120];
	xor.b32  	%r1571, %r1571, %r1081;
	ld.global.u32 	%r1082, [%rd23+124];
	xor.b32  	%r1570, %r1570, %r1082;
	ld.global.u32 	%r1083, [%rd23+128];
	xor.b32  	%r1569, %r1569, %r1083;
	ld.global.u32 	%r1084, [%rd23+132];
	xor.b32  	%r1568, %r1568, %r1084;
	ld.global.u32 	%r1085, [%rd23+136];
	xor.b32  	%r1567, %r1567, %r1085;
$L__BB0_93:
	and.b32  	%r1087, %r1035, 128;
	setp.eq.s32 	%p59, %r1087, 0;
	@%p59 bra 	$L__BB0_95;
	ld.global.u32 	%r1088, [%rd23+140];
	xor.b32  	%r1571, %r1571, %r1088;
	ld.global.u32 	%r1089, [%rd23+144];
	xor.b32  	%r1570, %r1570, %r1089;
	ld.global.u32 	%r1090, [%rd23+148];
	xor.b32  	%r1569, %r1569, %r1090;
	ld.global.u32 	%r1091, [%rd23+152];
	xor.b32  	%r1568, %r1568, %r1091;
	ld.global.u32 	%r1092, [%rd23+156];
	xor.b32  	%r1567, %r1567, %r1092;
$L__BB0_95:
	and.b32  	%r1094, %r1035, 256;
	setp.eq.s32 	%p60, %r1094, 0;
	@%p60 bra 	$L__BB0_97;
	ld.global.u32 	%r1095, [%rd23+160];
	xor.b32  	%r1571, %r1571, %r1095;
	ld.global.u32 	%r1096, [%rd23+164];
	xor.b32  	%r1570, %r1570, %r1096;
	ld.global.u32 	%r1097, [%rd23+168];
	xor.b32  	%r1569, %r1569, %r1097;
	ld.global.u32 	%r1098, [%rd23+172];
	xor.b32  	%r1568, %r1568, %r1098;
	ld.global.u32 	%r1099, [%rd23+176];
	xor.b32  	%r1567, %r1567, %r1099;
$L__BB0_97:
	and.b32  	%r1101, %r1035, 512;
	setp.eq.s32 	%p61, %r1101, 0;
	@%p61 bra 	$L__BB0_99;
	ld.global.u32 	%r1102, [%rd23+180];
	xor.b32  	%r1571, %r1571, %r1102;
	ld.global.u32 	%r1103, [%rd23+184];
	xor.b32  	%r1570, %r1570, %r1103;
	ld.global.u32 	%r1104, [%rd23+188];
	xor.b32  	%r1569, %r1569, %r1104;
	ld.global.u32 	%r1105, [%rd23+192];
	xor.b32  	%r1568, %r1568, %r1105;
	ld.global.u32 	%r1106, [%rd23+196];
	xor.b32  	%r1567, %r1567, %r1106;
$L__BB0_99:
	and.b32  	%r1108, %r1035, 1024;
	setp.eq.s32 	%p62, %r1108, 0;
	@%p62 bra 	$L__BB0_101;
	ld.global.u32 	%r1109, [%rd23+200];
	xor.b32  	%r1571, %r1571, %r1109;
	ld.global.u32 	%r1110, [%rd23+204];
	xor.b32  	%r1570, %r1570, %r1110;
	ld.global.u32 	%r1111, [%rd23+208];
	xor.b32  	%r1569, %r1569, %r1111;
	ld.global.u32 	%r1112, [%rd23+212];
	xor.b32  	%r1568, %r1568, %r1112;
	ld.global.u32 	%r1113, [%rd23+216];
	xor.b32  	%r1567, %r1567, %r1113;
$L__BB0_101:
	and.b32  	%r1115, %r1035, 2048;
	setp.eq.s32 	%p63, %r1115, 0;
	@%p63 bra 	$L__BB0_103;
	ld.global.u32 	%r1116, [%rd23+220];
	xor.b32  	%r1571, %r1571, %r1116;
	ld.global.u32 	%r1117, [%rd23+224];
	xor.b32  	%r1570, %r1570, %r1117;
	ld.global.u32 	%r1118, [%rd23+228];
	xor.b32  	%r1569, %r1569, %r1118;
	ld.global.u32 	%r1119, [%rd23+232];
	xor.b32  	%r1568, %r1568, %r1119;
	ld.global.u32 	%r1120, [%rd23+236];
	xor.b32  	%r1567, %r1567, %r1120;
$L__BB0_103:
	and.b32  	%r1122, %r1035, 4096;
	setp.eq.s32 	%p64, %r1122, 0;
	@%p64 bra 	$L__BB0_105;
	ld.global.u32 	%r1123, [%rd23+240];
	xor.b32  	%r1571, %r1571, %r1123;
	ld.global.u32 	%r1124, [%rd23+244];
	xor.b32  	%r1570, %r1570, %r1124;
	ld.global.u32 	%r1125, [%rd23+248];
	xor.b32  	%r1569, %r1569, %r1125;
	ld.global.u32 	%r1126, [%rd23+252];
	xor.b32  	%r1568, %r1568, %r1126;
	ld.global.u32 	%r1127, [%rd23+256];
	xor.b32  	%r1567, %r1567, %r1127;
$L__BB0_105:
	and.b32  	%r1129, %r1035, 8192;
	setp.eq.s32 	%p65, %r1129, 0;
	@%p65 bra 	$L__BB0_107;
	ld.global.u32 	%r1130, [%rd23+260];
	xor.b32  	%r1571, %r1571, %r1130;
	ld.global.u32 	%r1131, [%rd23+264];
	xor.b32  	%r1570, %r1570, %r1131;
	ld.global.u32 	%r1132, [%rd23+268];
	xor.b32  	%r1569, %r1569, %r1132;
	ld.global.u32 	%r1133, [%rd23+272];
	xor.b32  	%r1568, %r1568, %r1133;
	ld.global.u32 	%r1134, [%rd23+276];
	xor.b32  	%r1567, %r1567, %r1134;
$L__BB0_107:
	and.b32  	%r1136, %r1035, 16384;
	setp.eq.s32 	%p66, %r1136, 0;
	@%p66 bra 	$L__BB0_109;
	ld.global.u32 	%r1137, [%rd23+280];
	xor.b32  	%r1571, %r1571, %r1137;
	ld.global.u32 	%r1138, [%rd23+284];
	xor.b32  	%r1570, %r1570, %r1138;
	ld.global.u32 	%r1139, [%rd23+288];
	xor.b32  	%r1569, %r1569, %r1139;
	ld.global.u32 	%r1140, [%rd23+292];
	xor.b32  	%r1568, %r1568, %r1140;
	ld.global.u32 	%r1141, [%rd23+296];
	xor.b32  	%r1567, %r1567, %r1141;
$L__BB0_109:
	and.b32  	%r1143, %r1035, 32768;
	setp.eq.s32 	%p67, %r1143, 0;
	@%p67 bra 	$L__BB0_111;
	ld.global.u32 	%r1144, [%rd23+300];
	xor.b32  	%r1571, %r1571, %r1144;
	ld.global.u32 	%r1145, [%rd23+304];
	xor.b32  	%r1570, %r1570, %r1145;
	ld.global.u32 	%r1146, [%rd23+308];
	xor.b32  	%r1569, %r1569, %r1146;
	ld.global.u32 	%r1147, [%rd23+312];
	xor.b32  	%r1568, %r1568, %r1147;
	ld.global.u32 	%r1148, [%rd23+316];
	xor.b32  	%r1567, %r1567, %r1148;
$L__BB0_111:
	add.s32 	%r1750, %r1750, 16;
	setp.ne.s32 	%p68, %r1750, 32;
	@%p68 bra 	$L__BB0_79;
	mad.lo.s32 	%r1149, %r1744, -31, %r367;
	add.s32 	%r1744, %r1149, 1;
	setp.ne.s32 	%p69, %r1744, 5;
	@%p69 bra 	$L__BB0_78;
	st.local.u32 	[%rd14+4], %r1571;
	st.local.v2.u32 	[%rd14+8], {%r1570, %r1569};
	st.local.v2.u32 	[%rd14+16], {%r1568, %r1567};
$L__BB0_114:
	shr.u64 	%rd313, %rd18, 2;
	add.s32 	%r1554, %r1554, 1;
	setp.gt.u64 	%p70, %rd18, 3;
	@%p70 bra 	$L__BB0_2;
$L__BB0_115:
	mov.b32 	%r1150, 0;
	st.local.v2.u32 	[%rd14+24], {%r1150, %r1150};
	st.local.u32 	[%rd14+32], %r1150;
	mov.b64 	%rd102, 0;
	st.local.u64 	[%rd14+40], %rd102;
	setp.ge.s32 	%p71, %r1, %r776;
	@%p71 bra 	$L__BB0_128;
	mul.lo.s32 	%r1151, %r1, 6;
	cvta.to.global.u64 	%rd103, %rd73;
	mul.wide.s32 	%rd104, %r1151, 8;
	add.s64 	%rd105, %rd103, %rd104;
	ld.global.f64 	%fd57, [%rd105];
	cvt.rzi.s32.f64 	%r547, %fd57;
	ld.global.f64 	%fd1, [%rd105+8];
	ld.global.f64 	%fd2, [%rd105+16];
	ld.global.f64 	%fd3, [%rd105+24];
	ld.global.f64 	%fd4, [%rd105+32];
	add.s64 	%rd25, %rd105, 40;
	setp.lt.s32 	%p72, %r547, 1;
	@%p72 bra 	$L__BB0_128;
	ld.param.f64 	%fd224, [MCScatteringSimulationKernel_param_2];
	ld.global.f64 	%fd5, [%rd25];
	cvt.rn.f32.f64 	%f72, %fd224;
	cvt.rn.f32.f64 	%f1, %fd51;
	cvt.rn.f32.f64 	%f2, %fd50;
	cvt.rn.f32.f64 	%f3, %fd52;
	cvt.rn.f32.f64 	%f4, %fd53;
	mul.f32 	%f73, %f72, %f1;
	setp.lt.f32 	%p73, %f73, 0f00800000;
	mul.f32 	%f74, %f73, 0f4B000000;
	selp.f32 	%f75, %f74, %f73, %p73;
	selp.f32 	%f76, 0fC1B80000, 0f00000000, %p73;
	mov.b32 	%r1154, %f75;
	add.s32 	%r1155, %r1154, -1059760811;
	and.b32  	%r1156, %r1155, -8388608;
	sub.s32 	%r1157, %r1154, %r1156;
	mov.b32 	%f77, %r1157;
	cvt.rn.f32.s32 	%f78, %r1156;
	fma.rn.f32 	%f79, %f78, 0f34000000, %f76;
	add.f32 	%f80, %f77, 0fBF800000;
	fma.rn.f32 	%f81, %f80, 0fBE055027, 0f3E1039F6;
	fma.rn.f32 	%f82, %f81, %f80, 0fBDF8CDCC;
	fma.rn.f32 	%f83, %f82, %f80, 0f3E0F2955;
	fma.rn.f32 	%f84, %f83, %f80, 0fBE2AD8B9;
	fma.rn.f32 	%f85, %f84, %f80, 0f3E4CED0B;
	fma.rn.f32 	%f86, %f85, %f80, 0fBE7FFF22;
	fma.rn.f32 	%f87, %f86, %f80, 0f3EAAAA78;
	fma.rn.f32 	%f88, %f87, %f80, 0fBF000000;
	mul.f32 	%f89, %f80, %f88;
	fma.rn.f32 	%f90, %f89, %f80, %f80;
	fma.rn.f32 	%f91, %f79, 0f3F317218, %f90;
	setp.gt.u32 	%p74, %r1154, 2139095039;
	fma.rn.f32 	%f92, %f75, 0f7F800000, 0f7F800000;
	selp.f32 	%f93, %f92, %f91, %p74;
	setp.eq.f32 	%p75, %f75, 0f00000000;
	mul.f32 	%f94, %f93, 0f3EDE5BD9;
	selp.f32 	%f95, 0fFF800000, %f94, %p75;
	sqrt.rn.f32 	%f96, %f72;
	fma.rn.f32 	%f97, %f96, %f3, %f72;
	neg.f32 	%f98, %f95;
	mul.f32 	%f99, %f95, %f98;
	fma.rn.f32 	%f100, %f99, 0f3BBB989D, 0f3F000000;
	cvt.sat.f32.f32 	%f101, %f100;
	mov.f32 	%f102, 0f4B400001;
	mov.f32 	%f103, 0f437C0000;
	fma.rm.f32 	%f104, %f101, %f103, %f102;
	add.f32 	%f105, %f104, 0fCB40007F;
	neg.f32 	%f106, %f105;
	fma.rn.f32 	%f107, %f99, 0f3FB8AA3B, %f106;
	fma.rn.f32 	%f108, %f99, 0f32A57060, %f107;
	mov.b32 	%r1158, %f104;
	shl.b32 	%r1159, %r1158, 23;
	mov.b32 	%f109, %r1159;
	ex2.approx.ftz.f32 	%f110, %f108;
	mul.f32 	%f111, %f110, %f109;
	mul.f32 	%f112, %f111, %f4;
	mov.f32 	%f113, 0f3F800000;
	sub.f32 	%f114, %f113, %f112;
	mul.f32 	%f115, %f97, %f114;
	div.rn.f32 	%f116, %f2, %f115;
	cvt.f64.f32 	%fd58, %f116;
	rcp.rn.f64 	%fd59, %fd58;
	mul.f64 	%fd6, %fd54, %fd59;
	div.rn.f64 	%fd60, %fd49, %fd224;
	cvt.rn.f32.f64 	%f117, %fd56;
	mul.f32 	%f118, %f117, 0f3F59999A;
	cvt.f64.f32 	%fd7, %f118;
	cvt.f64.f32 	%fd8, %f117;
	add.f64 	%fd9, %fd60, %fd60;
	mov.f64 	%fd61, 0d4000000000000000;
	{
	.reg .b32 %temp; 
	mov.b64 	{%temp, %r548}, %fd61;
	}
	and.b32  	%r1160, %r548, 2146435072;
	setp.eq.s32 	%p76, %r1160, 1062207488;
	setp.lt.s32 	%p77, %r548, 0;
	selp.b32 	%r549, 0, 2146435072, %p77;
	and.b32  	%r1161, %r548, 2147483647;
	setp.ne.s32 	%p78, %r1161, 1071644672;
	and.pred  	%p1, %p76, %p78;
	add.f64 	%fd10, %fd60, 0d3FF0000000000000;
	mov.f64 	%fd62, 0d4024000000000000;
	{
	.reg .b32 %temp; 
	mov.b64 	{%temp, %r1162}, %fd62;
	}
	mov.f64 	%fd63, 0dC000000000000000;
	{
	.reg .b32 %temp; 
	mov.b64 	{%temp, %r1163}, %fd63;
	}
	and.b32  	%r1165, %r1163, 2146435072;
	setp.eq.s32 	%p79, %r1165, 1062207488;
	{ // callseq 0, 0
	.param .b64 param0;
	st.param.f64 	[param0], 0d4024000000000000;
	.param .b64 param1;
	st.param.f64 	[param1], 0dC000000000000000;
	.param .b64 retval0;
	call.uni (retval0), 
	__internal_accurate_pow, 
	(
	param0, 
	param1
	);
	ld.param.f64 	%fd64, [retval0];
	} // callseq 0
	setp.lt.s32 	%p80, %r1162, 0;
	neg.f64 	%fd66, %fd64;
	selp.f64 	%fd67, %fd66, %fd64, %p79;
	selp.f64 	%fd11, %fd67, %fd64, %p80;
	neg.f64 	%fd12, %fd3;
	neg.f64 	%fd13, %fd4;
	add.f64 	%fd14, %fd4, %fd4;
	cvt.rn.f64.s32 	%fd15, %r778;
	add.s32 	%r1166, %r778, -1;
	cvt.rn.f64.s32 	%fd16, %r1166;
	add.f64 	%fd17, %fd3, %fd3;
	add.s32 	%r1167, %r777, -1;
	cvt.rn.f64.s32 	%fd18, %r1167;
	cvt.rzi.s32.f64 	%r1168, %fd1;
	cvt.rzi.s32.f64 	%r1169, %fd2;
	mad.lo.s32 	%r550, %r1168, %r778, %r1169;
	mov.b32 	%r1847, 0;
	mov.b32 	%r1848, 832094735;
$L__BB0_118:
	mov.u32 	%r553, %r1568;
	mov.u32 	%r552, %r1567;
	ld.param.f64 	%fd226, [MCScatteringSimulationKernel_param_3];
	ld.param.f64 	%fd229, [MCScatteringSimulationKernel_param_2];
	shr.u32 	%r1171, %r1571, 2;
	xor.b32  	%r1172, %r1171, %r1571;
	shl.b32 	%r1173, %r552, 4;
	shl.b32 	%r1174, %r1172, 1;
	xor.b32  	%r1175, %r1174, %r1173;
	xor.b32  	%r1176, %r1175, %r1172;
	xor.b32  	%r558, %r1176, %r552;
	add.s32 	%r1177, %r1848, %r558;
	add.s32 	%r1178, %r1177, 362437;
	cvt.rn.f32.u32 	%f119, %r1178;
	fma.rn.f32 	%f120, %f119, 0f2F800000, 0f2F000000;
	fma.rn.f32 	%f121, %f120, 0f3F7FFFDE, 0f358637BD;
	setp.lt.f32 	%p81, %f121, 0f00800000;
	mul.f32 	%f122, %f121, 0f4B000000;
	selp.f32 	%f123, %f122, %f121, %p81;
	selp.f32 	%f124, 0fC1B80000, 0f00000000, %p81;
	mov.b32 	%r1179, %f123;
	add.s32 	%r1180, %r1179, -1059760811;
	and.b32  	%r1181, %r1180, -8388608;
	sub.s32 	%r1182, %r1179, %r1181;
	mov.b32 	%f125, %r1182;
	cvt.rn.f32.s32 	%f126, %r1181;
	fma.rn.f32 	%f127, %f126, 0f34000000, %f124;
	add.f32 	%f128, %f125, 0fBF800000;
	fma.rn.f32 	%f129, %f128, 0fBE055027, 0f3E1039F6;
	fma.rn.f32 	%f130, %f129, %f128, 0fBDF8CDCC;
	fma.rn.f32 	%f131, %f130, %f128, 0f3E0F2955;
	fma.rn.f32 	%f132, %f131, %f128, 0fBE2AD8B9;
	fma.rn.f32 	%f133, %f132, %f128, 0f3E4CED0B;
	fma.rn.f32 	%f134, %f133, %f128, 0fBE7FFF22;
	fma.rn.f32 	%f135, %f134, %f128, 0f3EAAAA78;
	fma.rn.f32 	%f136, %f135, %f128, 0fBF000000;
	mul.f32 	%f137, %f128, %f136;
	fma.rn.f32 	%f138, %f137, %f128, %f128;
	fma.rn.f32 	%f139, %f127, 0f3F317218, %f138;
	setp.gt.u32 	%p82, %r1179, 2139095039;
	fma.rn.f32 	%f140, %f123, 0f7F800000, 0f7F800000;
	selp.f32 	%f141, %f140, %f139, %p82;
	setp.eq.f32 	%p83, %f123, 0f00000000;
	selp.f32 	%f142, 0fFF800000, %f141, %p83;
	cvt.f64.f32 	%fd68, %f142;
	mul.f64 	%fd69, %fd6, %fd68;
	mov.f64 	%fd70, 0d3F847AE147AE147B;
	sub.f64 	%fd232, %fd70, %fd69;
	shr.u32 	%r1183, %r1570, 2;
	xor.b32  	%r1184, %r1183, %r1570;
	shl.b32 	%r1185, %r558, 4;
	shl.b32 	%r1186, %r1184, 1;
	xor.b32  	%r1187, %r1186, %r1185;
	xor.b32  	%r1188, %r1187, %r1184;
	xor.b32  	%r1568, %r1188, %r558;
	add.s32 	%r1189, %r1848, %r1568;
	add.s32 	%r1190, %r1189, 724874;
	cvt.rn.f32.u32 	%f143, %r1190;
	fma.rn.f32 	%f144, %f143, 0f2F800000, 0f2F000000;
	fma.rn.f32 	%f145, %f144, 0f40000000, 0fBF800000;
	cvt.f64.f32 	%fd71, %f145;
	mul.f64 	%fd230, %fd226, %fd71;
	shr.u32 	%r1191, %r1569, 2;
	xor.b32  	%r1192, %r1191, %r1569;
	shl.b32 	%r1193, %r1568, 4;
	shl.b32 	%r1194, %r1192, 1;
	xor.b32  	%r1195, %r1194, %r1193;
	xor.b32  	%r1196, %r1195, %r1192;
	xor.b32  	%r1567, %r1196, %r1568;
	add.s32 	%r1848, %r1848, 1087311;
	add.s32 	%r1197, %r1567, %r1848;
	cvt.rn.f32.u32 	%f146, %r1197;
	fma.rn.f32 	%f147, %f146, 0f2F800000, 0f2F000000;
	fma.rn.f32 	%f148, %f147, 0f40000000, 0fBF800000;
	cvt.f64.f32 	%fd72, %f148;
	mul.f64 	%fd231, %fd226, %fd72;
	mul.f64 	%fd73, %fd231, %fd231;
	fma.rn.f64 	%fd74, %fd230, %fd230, %fd73;
	fma.rn.f64 	%fd75, %fd232, %fd232, %fd74;
	cvt.rn.f32.f64 	%f149, %fd75;
	sqrt.rn.f32 	%f150, %f149;
	cvt.f64.f32 	%fd76, %f150;
	div.rn.f64 	%fd77, %fd230, %fd76;
	div.rn.f64 	%fd78, %fd231, %fd76;
	div.rn.f64 	%fd79, %fd232, %fd76;
	cvt.rn.f32.f64 	%f497, %fd79;
	cvt.rn.f32.f64 	%f498, %fd78;
	cvt.rn.f32.f64 	%f499, %fd77;
	mov.b32 	%r1914, 0;
	mov.u32 	%r1569, %r558;
	mov.u32 	%r1570, %r552;
	mov.u32 	%r1571, %r553;
$L__BB0_119:
	mov.u32 	%r567, %r1571;
	mov.u32 	%r566, %r1570;
	mov.u32 	%r565, %r1569;
	mov.u32 	%r1571, %r1568;
	mov.u32 	%r1570, %r1567;
	and.b32  	%r1198, %r548, 2146435072;
	setp.eq.s32 	%p85, %r1198, 1062207488;
	shr.u32 	%r1199, %r567, 2;
	xor.b32  	%r1200, %r1199, %r567;
	shl.b32 	%r1201, %r1570, 4;
	shl.b32 	%r1202, %r1200, 1;
	xor.b32  	%r1203, %r1202, %r1201;
	xor.b32  	%r1204, %r1203, %r1200;
	xor.b32  	%r1569, %r1204, %r1570;
	add.s32 	%r1205, %r1848, %r1569;
	add.s32 	%r1206, %r1205, 362437;
	cvt.rn.f32.u32 	%f151, %r1206;
	fma.rn.f32 	%f152, %f151, 0f2F800000, 0f2F000000;
	cvt.f64.f32 	%fd80, %f152;
	shr.u32 	%r1207, %r566, 2;
	xor.b32  	%r1208, %r1207, %r566;
	shl.b32 	%r1209, %r1569, 4;
	shl.b32 	%r1210, %r1208, 1;
	xor.b32  	%r1211, %r1210, %r1209;
	xor.b32  	%r1212, %r1211, %r1208;
	xor.b32  	%r1568, %r1212, %r1569;
	add.s32 	%r1213, %r1848, %r1568;
	add.s32 	%r1214, %r1213, 724874;
	cvt.rn.f32.u32 	%f154, %r1214;
	fma.rn.f32 	%f155, %f154, 0f2F800000, 0f2F000000;
	fma.rn.f32 	%f156, %f155, 0f3F7FFFDE, 0f358637BD;
	shr.u32 	%r1215, %r565, 2;
	xor.b32  	%r1216, %r1215, %r565;
	shl.b32 	%r1217, %r1568, 4;
	shl.b32 	%r1218, %r1216, 1;
	xor.b32  	%r1219, %r1218, %r1217;
	xor.b32  	%r1220, %r1219, %r1216;
	xor.b32  	%r1567, %r1220, %r1568;
	add.s32 	%r1848, %r1848, 1087311;
	add.s32 	%r1221, %r1567, %r1848;
	cvt.rn.f32.u32 	%f157, %r1221;
	fma.rn.f32 	%f158, %f157, 0f2F800000, 0f2F000000;
	cvt.f64.f32 	%fd81, %f158;
	cvt.rn.f32.f64 	%f159, %fd229;
	mul.f32 	%f160, %f1, %f159;
	setp.lt.f32 	%p86, %f160, 0f00800000;
	mul.f32 	%f161, %f160, 0f4B000000;
	selp.f32 	%f162, %f161, %f160, %p86;
	selp.f32 	%f163, 0fC1B80000, 0f00000000, %p86;
	mov.b32 	%r1222, %f162;
	add.s32 	%r1223, %r1222, -1059760811;
	and.b32  	%r1224, %r1223, -8388608;
	sub.s32 	%r1225, %r1222, %r1224;
	mov.b32 	%f164, %r1225;
	cvt.rn.f32.s32 	%f165, %r1224;
	fma.rn.f32 	%f166, %f165, 0f34000000, %f163;
	add.f32 	%f167, %f164, 0fBF800000;
	fma.rn.f32 	%f168, %f167, 0fBE055027, 0f3E1039F6;
	fma.rn.f32 	%f169, %f168, %f167, 0fBDF8CDCC;
	fma.rn.f32 	%f170, %f169, %f167, 0f3E0F2955;
	fma.rn.f32 	%f171, %f170, %f167, 0fBE2AD8B9;
	fma.rn.f32 	%f172, %f171, %f167, 0f3E4CED0B;
	fma.rn.f32 	%f173, %f172, %f167, 0fBE7FFF22;
	fma.rn.f32 	%f174, %f173, %f167, 0f3EAAAA78;
	fma.rn.f32 	%f175, %f174, %f167, 0fBF000000;
	mul.f32 	%f176, %f167, %f175;
	fma.rn.f32 	%f177, %f176, %f167, %f167;
	fma.rn.f32 	%f178, %f166, 0f3F317218, %f177;
	setp.gt.u32 	%p87, %r1222, 2139095039;
	fma.rn.f32 	%f179, %f162, 0f7F800000, 0f7F800000;
	selp.f32 	%f180, %f179, %f178, %p87;
	setp.eq.f32 	%p88, %f162, 0f00000000;
	mul.f32 	%f181, %f180, 0f3EDE5BD9;
	selp.f32 	%f182, 0fFF800000, %f181, %p88;
	sqrt.rn.f32 	%f183, %f159;
	fma.rn.f32 	%f184, %f183, %f3, %f159;
	neg.f32 	%f185, %f182;
	mul.f32 	%f186, %f182, %f185;
	fma.rn.f32 	%f187, %f186, 0f3BBB989D, 0f3F000000;
	cvt.sat.f32.f32 	%f188, %f187;
	mov.f32 	%f189, 0f4B400001;
	mov.f32 	%f190, 0f437C0000;
	fma.rm.f32 	%f191, %f188, %f190, %f189;
	add.f32 	%f192, %f191, 0fCB40007F;
	neg.f32 	%f193, %f192;
	fma.rn.f32 	%f194, %f186, 0f3FB8AA3B, %f193;
	fma.rn.f32 	%f195, %f186, 0f32A57060, %f194;
	mov.b32 	%r1226, %f191;
	shl.b32 	%r1227, %r1226, 23;
	mov.b32 	%f196, %r1227;
	ex2.approx.ftz.f32 	%f197, %f195;
	mul.f32 	%f198, %f197, %f196;
	mul.f32 	%f199, %f198, %f4;
	mov.f32 	%f200, 0f3F800000;
	sub.f32 	%f201, %f200, %f199;
	mul.f32 	%f202, %f184, %f201;
	div.rn.f32 	%f203, %f2, %f202;
	cvt.f64.f32 	%fd82, %f203;
	rcp.rn.f64 	%fd83, %fd82;
	neg.f64 	%fd84, %fd83;
	mul.f64 	%fd85, %fd54, %fd84;
	setp.lt.f32 	%p89, %f156, 0f00800000;
	mul.f32 	%f204, %f156, 0f4B000000;
	selp.f32 	%f205, %f204, %f156, %p89;
	selp.f32 	%f206, 0fC1B80000, 0f00000000, %p89;
	mov.b32 	%r1228, %f205;
	add.s32 	%r1229, %r1228, -1059760811;
	and.b32  	%r1230, %r1229, -8388608;
	sub.s32 	%r1231, %r1228, %r1230;
	mov.b32 	%f207, %r1231;
	cvt.rn.f32.s32 	%f208, %r1230;
	fma.rn.f32 	%f209, %f208, 0f34000000, %f206;
	add.f32 	%f210, %f207, 0fBF800000;
	fma.rn.f32 	%f211, %f210, 0fBE055027, 0f3E1039F6;
	fma.rn.f32 	%f212, %f211, %f210, 0fBDF8CDCC;
	fma.rn.f32 	%f213, %f212, %f210, 0f3E0F2955;
	fma.rn.f32 	%f214, %f213, %f210, 0fBE2AD8B9;
	fma.rn.f32 	%f215, %f214, %f210, 0f3E4CED0B;
	fma.rn.f32 	%f216, %f215, %f210, 0fBE7FFF22;
	fma.rn.f32 	%f217, %f216, %f210, 0f3EAAAA78;
	fma.rn.f32 	%f218, %f217, %f210, 0fBF000000;
	mul.f32 	%f219, %f210, %f218;
	fma.rn.f32 	%f220, %f219, %f210, %f210;
	fma.rn.f32 	%f221, %f209, 0f3F317218, %f220;
	setp.gt.u32 	%p90, %r1228, 2139095039;
	fma.rn.f32 	%f222, %f205, 0f7F800000, 0f7F800000;
	selp.f32 	%f223, %f222, %f221, %p90;
	setp.eq.f32 	%p91, %f205, 0f00000000;
	selp.f32 	%f224, 0fFF800000, %f223, %p91;
	cvt.f64.f32 	%fd86, %f224;
	mul.f64 	%fd26, %fd85, %fd86;
	mul.f64 	%fd87, %fd47, %fd26;
	add.f64 	%fd88, %fd229, %fd7;
	mul.f64 	%fd89, %fd88, 0d3FF2A7EFA0000000;
	div.rn.f64 	%fd90, %fd89, %fd8;
	cvt.rn.f32.f64 	%f225, %fd90;
	setp.lt.f32 	%p92, %f225, 0f00800000;
	mul.f32 	%f226, %f225, 0f4B000000;
	selp.f32 	%f227, %f226, %f225, %p92;
	selp.f32 	%f228, 0fC1B80000, 0f00000000, %p92;
	mov.b32 	%r1232, %f227;
	add.s32 	%r1233, %r1232, -1059760811;
	and.b32  	%r1234, %r1233, -8388608;
	sub.s32 	%r1235, %r1232, %r1234;
	mov.b32 	%f229, %r1235;
	cvt.rn.f32.s32 	%f230, %r1234;
	fma.rn.f32 	%f231, %f230, 0f34000000, %f228;
	add.f32 	%f232, %f229, 0fBF800000;
	fma.rn.f32 	%f233, %f232, 0fBE055027, 0f3E1039F6;
	fma.rn.f32 	%f234, %f233, %f232, 0fBDF8CDCC;
	fma.rn.f32 	%f235, %f234, %f232, 0f3E0F2955;
	fma.rn.f32 	%f236, %f235, %f232, 0fBE2AD8B9;
	fma.rn.f32 	%f237, %f236, %f232, 0f3E4CED0B;
	fma.rn.f32 	%f238, %f237, %f232, 0fBE7FFF22;
	fma.rn.f32 	%f239, %f238, %f232, 0f3EAAAA78;
	fma.rn.f32 	%f240, %f239, %f232, 0fBF000000;
	mul.f32 	%f241, %f232, %f240;
	fma.rn.f32 	%f242, %f241, %f232, %f232;
	fma.rn.f32 	%f243, %f231, 0f3F317218, %f242;
	setp.gt.u32 	%p93, %r1232, 2139095039;
	fma.rn.f32 	%f244, %f227, 0f7F800000, 0f7F800000;
	selp.f32 	%f245, %f244, %f243, %p93;
	setp.eq.f32 	%p94, %f227, 0f00000000;
	selp.f32 	%f246, 0fFF800000, %f245, %p94;
	rcp.rn.f32 	%f247, %f159;
	cvt.f64.f32 	%fd91, %f247;
	mul.f64 	%fd92, %fd55, %fd91;
	cvt.f64.f32 	%fd93, %f246;
	mul.f64 	%fd94, %fd92, %fd93;
	mul.f64 	%fd27, %fd94, %fd87;
	add.f64 	%fd229, %fd229, %fd27;
	{
	.reg .b32 %temp; 
	mov.b64 	{%temp, %r1236}, %fd80;
	}
	{ // callseq 1, 0
	.param .b64 param0;
	st.param.f64 	[param0], %fd80;
	.param .b64 param1;
	st.param.f64 	[param1], 0d4000000000000000;
	.param .b64 retval0;
	call.uni (retval0), 
	__internal_accurate_pow, 
	(
	param0, 
	param1
	);
	ld.param.f64 	%fd95, [retval0];
	} // callseq 1
	setp.lt.s32 	%p95, %r1236, 0;
	neg.f64 	%fd97, %fd95;
	selp.f64 	%fd98, %fd97, %fd95, %p85;
	selp.f64 	%fd99, %fd98, %fd95, %p95;
	setp.eq.f32 	%p96, %f152, 0f00000000;
	selp.b32 	%r1237, %r1236, 0, %p85;
	or.b32  	%r1238, %r1237, 2146435072;
	selp.b32 	%r1239, %r1238, %r1237, %p77;
	mov.b32 	%r1240, 0;
	mov.b64 	%fd100, {%r1240, %r1239};
	selp.f64 	%fd101, %fd100, %fd99, %p96;
	add.f64 	%fd102, %fd80, 0d4000000000000000;
	{
	.reg .b32 %temp; 
	mov.b64 	{%temp, %r1241}, %fd102;
	}
	and.b32  	%r1242, %r1241, 2146435072;
	setp.eq.s32 	%p97, %r1242, 2146435072;
	setp.eq.f32 	%p98, %f152, 0f7F800000;
	or.b32  	%r1243, %r549, -2147483648;
	selp.b32 	%r1244, %r1243, %r549, %p1;
	selp.b32 	%r1245, %r1244, %r549, %p95;
	mov.b64 	%fd103, {%r1240, %r1245};
	selp.f64 	%fd104, %fd103, %fd101, %p98;
	selp.f64 	%fd105, %fd104, %fd101, %p97;
	setp.eq.f32 	%p99, %f152, 0f3F800000;
	selp.f64 	%fd106, 0d3FF0000000000000, %fd105, %p99;
	mul.f64 	%fd107, %fd9, %fd106;
	sub.f64 	%fd108, %fd10, %fd80;
	div.rn.f64 	%fd109, %fd107, %fd108;
	mov.f64 	%fd110, 0d3FF0000000000000;
	sub.f64 	%fd111, %fd110, %fd109;
	cvt.rn.f32.f64 	%f248, %fd111;
	abs.f32 	%f249, %f248;
	fma.rn.f32 	%f250, %f249, 0fBF000000, 0f3F000000;
	rsqrt.approx.ftz.f32 	%f251, %f250;
	mul.f32 	%f252, %f251, %f250;
	mul.f32 	%f253, %f251, 0fBF000000;
	fma.rn.f32 	%f254, %f252, %f253, 0f3F000000;
	fma.rn.f32 	%f255, %f252, %f254, %f252;
	setp.eq.f32 	%p100, %f249, 0f3F800000;
	selp.f32 	%f256, 0f00000000, %f255, %p100;
	setp.gt.f32 	%p101, %f249, 0f3F0F5C29;
	selp.f32 	%f257, %f256, %f249, %p101;
	abs.f32 	%f258, %f257;
	neg.f32 	%f259, %f258;
	mov.b64 	%rd106, %fd111;
	shr.u64 	%rd107, %rd106, 63;
	and.b64  	%rd108, %rd107, 1;
	setp.eq.b64 	%p102, %rd108, 1;
	selp.f32 	%f260, %f259, %f258, %p102;
	mul.f32 	%f261, %f260, %f260;
	fma.rn.f32 	%f262, %f261, 0f3D10ECEF, 0f3C8B1ABB;
	fma.rn.f32 	%f263, %f262, %f261, 0f3CFC028C;
	fma.rn.f32 	%f264, %f263, %f261, 0f3D372139;
	fma.rn.f32 	%f265, %f264, %f261, 0f3D9993DB;
	fma.rn.f32 	%f266, %f265, %f261, 0f3E2AAAC6;
	mul.f32 	%f267, %f261, %f266;
	fma.rn.f32 	%f268, %f267, %f260, %f260;
	neg.f32 	%f269, %f268;
	selp.f32 	%f270, %f268, %f269, %p101;
	fma.rn.f32 	%f271, 0f3F6EE581, 0f3FD774EB, %f270;
	setp.gt.f32 	%p103, %f248, 0f3F0F5C29;
	selp.f32 	%f272, %f268, %f271, %p103;
	add.f32 	%f273, %f272, %f272;
	selp.f32 	%f11, %f273, %f272, %p101;
	mul.f64 	%fd112, %fd81, 0d401921FB54442D18;
	cvt.rn.f32.f64 	%f12, %fd112;
	mul.f32 	%f274, %f12, 0f3F22F983;
	cvt.rni.s32.f32 	%r1902, %f274;
	cvt.rn.f32.s32 	%f275, %r1902;
	fma.rn.f32 	%f276, %f275, 0fBFC90FDA, %f12;
	fma.rn.f32 	%f277, %f275, 0fB3A22168, %f276;
	fma.rn.f32 	%f511, %f275, 0fA7C234C5, %f277;
	abs.f32 	%f14, %f12;
	setp.ltu.f32 	%p104, %f14, 0f47CE4780;
	mov.u32 	%r1858, %r1902;
	mov.f32 	%f500, %f511;
	@%p104 bra 	$L__BB0_134;
	setp.neu.f32 	%p105, %f14, 0f7F800000;
	@%p105 bra 	$L__BB0_129;
	mov.f32 	%f280, 0f00000000;
	mul.rn.f32 	%f500, %f12, %f280;
	mov.b32 	%r1858, 0;
	bra.uni 	$L__BB0_134;
$L__BB0_122:
	setp.lt.s32 	%p304, %r1914, 1;
	@%p304 bra 	$L__BB0_127;
	mov.b32 	%r1915, 0;
$L__BB0_124:
	ld.param.u64 	%rd312, [MCScatteringSimulationKernel_param_18];
	ld.param.f64 	%fd228, [MCScatteringSimulationKernel_param_9];
	mul.wide.u32 	%rd305, %r1915, 4;
	add.s64 	%rd306, %rd16, %rd305;
	ld.local.u32 	%r1548, [%rd306];
	mul.wide.u32 	%rd307, %r1915, 8;
	add.s64 	%rd308, %rd15, %rd307;
	ld.local.f64 	%fd219, [%rd308];
	mul.f64 	%fd220, %fd46, %fd219;
	div.rn.f64 	%fd221, %fd220, %fd228;
	cvt.rmi.f64.f64 	%fd42, %fd221;
	st.local.f64 	[%rd308], %fd42;
	cvta.to.global.u64 	%rd309, %rd312;
	mul.wide.s32 	%rd310, %r1548, 8;
	add.s64 	%rd69, %rd309, %rd310;
	ld.global.u64 	%rd329, [%rd69];
$L__BB0_125:
	mov.b64 	%fd222, %rd329;
	add.f64 	%fd223, %fd42, %fd222;
	mov.b64 	%rd311, %fd223;
	atom.relaxed.global.cas.b64 	%rd72, [%rd69], %rd329, %rd311;
	setp.ne.s64 	%p305, %rd329, %rd72;
	mov.u64 	%rd329, %rd72;
	@%p305 bra 	$L__BB0_125;
	add.s32 	%r1915, %r1915, 1;
	setp.ne.s32 	%p306, %r1915, %r1914;
	@%p306 bra 	$L__BB0_124;
$L__BB0_127:
	add.s32 	%r1847, %r1847, 1;
	setp.ne.s32 	%p307, %r1847, %r547;
	@%p307 bra 	$L__BB0_118;
$L__BB0_128:
	ret;
$L__BB0_129:
	mov.b32 	%r574, %f12;
	shl.b32 	%r1247, %r574, 8;
	or.b32  	%r575, %r1247, -2147483648;
	mov.b64 	%rd316, 0;
	mov.b32 	%r1855, 0;
	mov.u64 	%rd314, __cudart_i2opi_f;
	mov.u64 	%rd315, %rd13;
$L__BB0_130:
	.pragma "nounroll";
	ld.global.nc.u32 	%r1248, [%rd314];
	mad.wide.u32 	%rd111, %r1248, %r575, %rd316;
	shr.u64 	%rd316, %rd111, 32;
	st.local.u32 	[%rd315], %rd111;
	add.s32 	%r1855, %r1855, 1;
	add.s64 	%rd315, %rd315, 4;
	add.s64 	%rd314, %rd314, 4;
	setp.ne.s32 	%p106, %r1855, 6;
	@%p106 bra 	$L__BB0_130;
	shr.u32 	%r1249, %r574, 23;
	st.local.u32 	[%rd13+24], %rd316;
	and.b32  	%r578, %r1249, 31;
	and.b32  	%r1250, %r1249, 224;
	add.s32 	%r1251, %r1250, -128;
	shr.u32 	%r1252, %r1251, 5;
	mul.wide.u32 	%rd112, %r1252, 4;
	sub.s64 	%rd32, %rd13, %rd112;
	ld.local.u32 	%r1856, [%rd32+24];
	ld.local.u32 	%r1857, [%rd32+20];
	setp.eq.s32 	%p107, %r578, 0;
	@%p107 bra 	$L__BB0_133;
	shf.l.wrap.b32 	%r1856, %r1857, %r1856, %r578;
	ld.local.u32 	%r1253, [%rd32+16];
	shf.l.wrap.b32 	%r1857, %r1253, %r1857, %r578;
$L__BB0_133:
	shr.u32 	%r1254, %r1856, 30;
	shf.l.wrap.b32 	%r1255, %r1857, %r1856, 2;
	shl.b32 	%r1256, %r1857, 2;
	shr.u32 	%r1257, %r1255, 31;
	add.s32 	%r1258, %r1257, %r1254;
	neg.s32 	%r1259, %r1258;
	setp.lt.s32 	%p108, %r574, 0;
	selp.b32 	%r1858, %r1259, %r1258, %p108;
	xor.b32  	%r1260, %r1255, %r574;
	shr.s32 	%r1261, %r1255, 31;
	xor.b32  	%r1262, %r1261, %r1255;
	xor.b32  	%r1263, %r1261, %r1256;
	cvt.u64.u32 	%rd113, %r1262;
	shl.b64 	%rd114, %rd113, 32;
	cvt.u64.u32 	%rd115, %r1263;
	or.b64  	%rd116, %rd114, %rd115;
	cvt.rn.f64.s64 	%fd113, %rd116;
	mul.f64 	%fd114, %fd113, 0d3BF921FB54442D19;
	cvt.rn.f32.f64 	%f278, %fd114;
	neg.f32 	%f279, %f278;
	setp.lt.s32 	%p109, %r1260, 0;
	selp.f32 	%f500, %f279, %f278, %p109;
$L__BB0_134:
	mul.rn.f32 	%f281, %f500, %f500;
	and.b32  	%r1265, %r1858, 1;
	setp.eq.b32 	%p110, %r1265, 1;
	selp.f32 	%f282, 0f3F800000, %f500, %p110;
	fma.rn.f32 	%f283, %f281, %f282, 0f00000000;
	fma.rn.f32 	%f284, %f281, 0f37CBAC00, 0fBAB607ED;
	selp.f32 	%f285, %f284, 0fB94D4153, %p110;
	selp.f32 	%f286, 0f3D2AAABB, 0f3C0885E4, %p110;
	fma.rn.f32 	%f287, %f285, %f281, %f286;
	selp.f32 	%f288, 0fBEFFFFFF, 0fBE2AAAA8, %p110;
	fma.rn.f32 	%f289, %f287, %f281, %f288;
	fma.rn.f32 	%f290, %f289, %f283, %f282;
	and.b32  	%r1266, %r1858, 2;
	setp.eq.s32 	%p111, %r1266, 0;
	mov.f32 	%f291, 0f00000000;
	sub.f32 	%f292, %f291, %f290;
	selp.f32 	%f18, %f290, %f292, %p111;
	mul.f32 	%f293, %f11, 0f3F22F983;
	cvt.rni.s32.f32 	%r1906, %f293;
	cvt.rn.f32.s32 	%f294, %r1906;
	fma.rn.f32 	%f295, %f294, 0fBFC90FDA, %f11;
	fma.rn.f32 	%f296, %f294, 0fB3A22168, %f295;
	fma.rn.f32 	%f512, %f294, 0fA7C234C5, %f296;
	abs.f32 	%f20, %f11;
	setp.ltu.f32 	%p112, %f20, 0f47CE4780;
	mov.u32 	%r1862, %r1906;
	mov.f32 	%f501, %f512;
	@%p112 bra 	$L__BB0_142;
	setp.neu.f32 	%p113, %f20, 0f7F800000;
	@%p113 bra 	$L__BB0_137;
	mov.f32 	%f299, 0f00000000;
	mul.rn.f32 	%f501, %f11, %f299;
	mov.b32 	%r1862, 0;
	bra.uni 	$L__BB0_142;
$L__BB0_137:
	mov.b32 	%r588, %f11;
	shl.b32 	%r1268, %r588, 8;
	or.b32  	%r589, %r1268, -2147483648;
	mov.b64 	%rd317, 0;
	mov.b32 	%r1859, 0;
$L__BB0_138:
	.pragma "nounroll";
	mul.wide.u32 	%rd118, %r1859, 4;
	mov.u64 	%rd119, __cudart_i2opi_f;
	add.s64 	%rd120, %rd119, %rd118;
	ld.global.nc.u32 	%r1269, [%rd120];
	mad.wide.u32 	%rd121, %r1269, %r589, %rd317;
	shr.u64 	%rd317, %rd121, 32;
	add.s64 	%rd122, %rd12, %rd118;
	st.local.u32 	[%rd122], %rd121;
	add.s32 	%r1859, %r1859, 1;
	setp.ne.s32 	%p114, %r1859, 6;
	@%p114 bra 	$L__BB0_138;
	shr.u32 	%r1270, %r588, 23;
	st.local.u32 	[%rd12+24], %rd317;
	and.b32  	%r592, %r1270, 31;
	and.b32  	%r1271, %r1270, 224;
	add.s32 	%r1272, %r1271, -128;
	shr.u32 	%r1273, %r1272, 5;
	mul.wide.u32 	%rd123, %r1273, 4;
	sub.s64 	%rd35, %rd12, %rd123;
	ld.local.u32 	%r1860, [%rd35+24];
	ld.local.u32 	%r1861, [%rd35+20];
	setp.eq.s32 	%p115, %r592, 0;
	@%p115 bra 	$L__BB0_141;
	shf.l.wrap.b32 	%r1860, %r1861, %r1860, %r592;
	ld.local.u32 	%r1274, [%rd35+16];
	shf.l.wrap.b32 	%r1861, %r1274, %r1861, %r592;
$L__BB0_141:
	shr.u32 	%r1275, %r1860, 30;
	shf.l.wrap.b32 	%r1276, %r1861, %r1860, 2;
	shl.b32 	%r1277, %r1861, 2;
	shr.u32 	%r1278, %r1276, 31;
	add.s32 	%r1279, %r1278, %r1275;
	neg.s32 	%r1280, %r1279;
	setp.lt.s32 	%p116, %r588, 0;
	selp.b32 	%r1862, %r1280, %r1279, %p116;
	xor.b32  	%r1281, %r1276, %r588;
	shr.s32 	%r1282, %r1276, 31;
	xor.b32  	%r1283, %r1282, %r1276;
	xor.b32  	%r1284, %r1282, %r1277;
	cvt.u64.u32 	%rd124, %r1283;
	shl.b64 	%rd125, %rd124, 32;
	cvt.u64.u32 	%rd126, %r1284;
	or.b64  	%rd127, %rd125, %rd126;
	cvt.rn.f64.s64 	%fd115, %rd127;
	mul.f64 	%fd116, %fd115, 0d3BF921FB54442D19;
	cvt.rn.f32.f64 	%f297, %fd116;
	neg.f32 	%f298, %f297;
	setp.lt.s32 	%p117, %r1281, 0;
	selp.f32 	%f501, %f298, %f297, %p117;
$L__BB0_142:
	mul.rn.f32 	%f300, %f501, %f501;
	and.b32  	%r1286, %r1862, 1;
	setp.eq.b32 	%p119, %r1286, 1;
	selp.f32 	%f301, 0f3F800000, %f501, %p119;
	fma.rn.f32 	%f302, %f300, %f301, 0f00000000;
	fma.rn.f32 	%f303, %f300, 0f37CBAC00, 0fBAB607ED;
	selp.f32 	%f304, %f303, 0fB94D4153, %p119;
	selp.f32 	%f305, 0f3D2AAABB, 0f3C0885E4, %p119;
	fma.rn.f32 	%f306, %f304, %f300, %f305;
	selp.f32 	%f307, 0fBEFFFFFF, 0fBE2AAAA8, %p119;
	fma.rn.f32 	%f308, %f306, %f300, %f307;
	fma.rn.f32 	%f309, %f308, %f302, %f301;
	and.b32  	%r1287, %r1862, 2;
	setp.eq.s32 	%p120, %r1287, 0;
	mov.f32 	%f310, 0f00000000;
	sub.f32 	%f311, %f310, %f309;
	selp.f32 	%f312, %f309, %f311, %p120;
	mul.f32 	%f24, %f18, %f312;
	mov.u32 	%r1866, %r1906;
	mov.f32 	%f502, %f512;
	@%p112 bra 	$L__BB0_150;
	setp.neu.f32 	%p121, %f20, 0f7F800000;
	@%p121 bra 	$L__BB0_145;
	mov.f32 	%f315, 0f00000000;
	mul.rn.f32 	%f502, %f11, %f315;
	mov.b32 	%r1866, 0;
	bra.uni 	$L__BB0_150;
$L__BB0_145:
	mov.b32 	%r601, %f11;
	shl.b32 	%r1289, %r601, 8;
	or.b32  	%r602, %r1289, -2147483648;
	mov.b64 	%rd318, 0;
	mov.b32 	%r1863, 0;
$L__BB0_146:
	.pragma "nounroll";
	mul.wide.u32 	%rd129, %r1863, 4;
	mov.u64 	%rd130, __cudart_i2opi_f;
	add.s64 	%rd131, %rd130, %rd129;
	ld.global.nc.u32 	%r1290, [%rd131];
	mad.wide.u32 	%rd132, %r1290, %r602, %rd318;
	shr.u64 	%rd318, %rd132, 32;
	add.s64 	%rd133, %rd11, %rd129;
	st.local.u32 	[%rd133], %rd132;
	add.s32 	%r1863, %r1863, 1;
	setp.ne.s32 	%p122, %r1863, 6;
	@%p122 bra 	$L__BB0_146;
	shr.u32 	%r1291, %r601, 23;
	st.local.u32 	[%rd11+24], %rd318;
	and.b32  	%r605, %r1291, 31;
	and.b32  	%r1292, %r1291, 224;
	add.s32 	%r1293, %r1292, -128;
	shr.u32 	%r1294, %r1293, 5;
	mul.wide.u32 	%rd134, %r1294, 4;
	sub.s64 	%rd38, %rd11, %rd134;
	ld.local.u32 	%r1864, [%rd38+24];
	ld.local.u32 	%r1865, [%rd38+20];
	setp.eq.s32 	%p123, %r605, 0;
	@%p123 bra 	$L__BB0_149;
	shf.l.wrap.b32 	%r1864, %r1865, %r1864, %r605;
	ld.local.u32 	%r1295, [%rd38+16];
	shf.l.wrap.b32 	%r1865, %r1295, %r1865, %r605;
$L__BB0_149:
	shr.u32 	%r1296, %r1864, 30;
	shf.l.wrap.b32 	%r1297, %r1865, %r1864, 2;
	shl.b32 	%r1298, %r1865, 2;
	shr.u32 	%r1299, %r1297, 31;
	add.s32 	%r1300, %r1299, %r1296;
	neg.s32 	%r1301, %r1300;
	setp.lt.s32 	%p124, %r601, 0;
	selp.b32 	%r1866, %r1301, %r1300, %p124;
	xor.b32  	%r1302, %r1297, %r601;
	shr.s32 	%r1303, %r1297, 31;
	xor.b32  	%r1304, %r1303, %r1297;
	xor.b32  	%r1305, %r1303, %r1298;
	cvt.u64.u32 	%rd135, %r1304;
	shl.b64 	%rd136, %rd135, 32;
	cvt.u64.u32 	%rd137, %r1305;
	or.b64  	%rd138, %rd136, %rd137;
	cvt.rn.f64.s64 	%fd117, %rd138;
	mul.f64 	%fd118, %fd117, 0d3BF921FB54442D19;
	cvt.rn.f32.f64 	%f313, %fd118;
	neg.f32 	%f314, %f313;
	setp.lt.s32 	%p125, %r1302, 0;
	selp.f32 	%f502, %f314, %f313, %p125;
$L__BB0_150:
	mul.rn.f32 	%f316, %f502, %f502;
	and.b32  	%r1307, %r1866, 1;
	setp.eq.b32 	%p127, %r1307, 1;
	selp.f32 	%f317, 0f3F800000, %f502, %p127;
	fma.rn.f32 	%f318, %f316, %f317, 0f00000000;
	fma.rn.f32 	%f319, %f316, 0f37CBAC00, 0fBAB607ED;
	selp.f32 	%f320, %f319, 0fB94D4153, %p127;
	selp.f32 	%f321, 0f3D2AAABB, 0f3C0885E4, %p127;
	fma.rn.f32 	%f322, %f320, %f316, %f321;
	selp.f32 	%f323, 0fBEFFFFFF, 0fBE2AAAA8, %p127;
	fma.rn.f32 	%f324, %f322, %f316, %f323;
	fma.rn.f32 	%f325, %f324, %f318, %f317;
	and.b32  	%r1308, %r1866, 2;
	setp.eq.s32 	%p128, %r1308, 0;
	mov.f32 	%f326, 0f00000000;
	sub.f32 	%f327, %f326, %f325;
	selp.f32 	%f28, %f325, %f327, %p128;
	mov.u32 	%r1870, %r1902;
	mov.f32 	%f503, %f511;
	@%p104 bra 	$L__BB0_158;
	setp.neu.f32 	%p129, %f14, 0f7F800000;
	@%p129 bra 	$L__BB0_153;
	mov.f32 	%f330, 0f00000000;
	mul.rn.f32 	%f503, %f12, %f330;
	mov.b32 	%r1870, 0;
	bra.uni 	$L__BB0_158;
$L__BB0_153:
	mov.b32 	%r614, %f12;
	shl.b32 	%r1310, %r614, 8;
	or.b32  	%r615, %r1310, -2147483648;
	mov.b64 	%rd319, 0;
	mov.b32 	%r1867, 0;
$L__BB0_154:
	.pragma "nounroll";
	mul.wide.u32 	%rd140, %r1867, 4;
	mov.u64 	%rd141, __cudart_i2opi_f;
	add.s64 	%rd142, %rd141, %rd140;
	ld.global.nc.u32 	%r1311, [%rd142];
	mad.wide.u32 	%rd143, %r1311, %r615, %rd319;
	shr.u64 	%rd319, %rd143, 32;
	add.s64 	%rd144, %rd10, %rd140;
	st.local.u32 	[%rd144], %rd143;
	add.s32 	%r1867, %r1867, 1;
	setp.ne.s32 	%p130, %r1867, 6;
	@%p130 bra 	$L__BB0_154;
	shr.u32 	%r1312, %r614, 23;
	st.local.u32 	[%rd10+24], %rd319;
	and.b32  	%r618, %r1312, 31;
	and.b32  	%r1313, %r1312, 224;
	add.s32 	%r1314, %r1313, -128;
	shr.u32 	%r1315, %r1314, 5;
	mul.wide.u32 	%rd145, %r1315, 4;
	sub.s64 	%rd41, %rd10, %rd145;
	ld.local.u32 	%r1868, [%rd41+24];
	ld.local.u32 	%r1869, [%rd41+20];
	setp.eq.s32 	%p131, %r618, 0;
	@%p131 bra 	$L__BB0_157;
	shf.l.wrap.b32 	%r1868, %r1869, %r1868, %r618;
	ld.local.u32 	%r1316, [%rd41+16];
	shf.l.wrap.b32 	%r1869, %r1316, %r1869, %r618;
$L__BB0_157:
	shr.u32 	%r1317, %r1868, 30;
	shf.l.wrap.b32 	%r1318, %r1869, %r1868, 2;
	shl.b32 	%r1319, %r1869, 2;
	shr.u32 	%r1320, %r1318, 31;
	add.s32 	%r1321, %r1320, %r1317;
	neg.s32 	%r1322, %r1321;
	setp.lt.s32 	%p132, %r614, 0;
	selp.b32 	%r1870, %r1322, %r1321, %p132;
	xor.b32  	%r1323, %r1318, %r614;
	shr.s32 	%r1324, %r1318, 31;
	xor.b32  	%r1325, %r1324, %r1318;
	xor.b32  	%r1326, %r1324, %r1319;
	cvt.u64.u32 	%rd146, %r1325;
	shl.b64 	%rd147, %rd146, 32;
	cvt.u64.u32 	%rd148, %r1326;
	or.b64  	%rd149, %rd147, %rd148;
	cvt.rn.f64.s64 	%fd119, %rd149;
	mul.f64 	%fd120, %fd119, 0d3BF921FB54442D19;
	cvt.rn.f32.f64 	%f328, %fd120;
	neg.f32 	%f329, %f328;
	setp.lt.s32 	%p133, %r1323, 0;
	selp.f32 	%f503, %f329, %f328, %p133;
$L__BB0_158:
	add.s32 	%r1328, %r1870, 1;
	mul.rn.f32 	%f331, %f503, %f503;
	and.b32  	%r1329, %r1870, 1;
	setp.eq.b32 	%p135, %r1329, 1;
	selp.f32 	%f332, %f503, 0f3F800000, %p135;
	fma.rn.f32 	%f333, %f331, %f332, 0f00000000;
	fma.rn.f32 	%f334, %f331, 0f37CBAC00, 0fBAB607ED;
	selp.f32 	%f335, 0fB94D4153, %f334, %p135;
	selp.f32 	%f336, 0f3C0885E4, 0f3D2AAABB, %p135;
	fma.rn.f32 	%f337, %f335, %f331, %f336;
	selp.f32 	%f338, 0fBE2AAAA8, 0fBEFFFFFF, %p135;
	fma.rn.f32 	%f339, %f337, %f331, %f338;
	fma.rn.f32 	%f340, %f339, %f333, %f332;
	and.b32  	%r1330, %r1328, 2;
	setp.eq.s32 	%p136, %r1330, 0;
	mov.f32 	%f341, 0f00000000;
	sub.f32 	%f342, %f341, %f340;
	selp.f32 	%f343, %f340, %f342, %p136;
	mul.f32 	%f32, %f28, %f343;
	mov.u32 	%r1874, %r1906;
	mov.f32 	%f504, %f512;
	@%p112 bra 	$L__BB0_166;
	setp.neu.f32 	%p137, %f20, 0f7F800000;
	@%p137 bra 	$L__BB0_161;
	mov.f32 	%f346, 0f00000000;
	mul.rn.f32 	%f504, %f11, %f346;
	mov.b32 	%r1874, 0;
	bra.uni 	$L__BB0_166;
$L__BB0_161:
	mov.b32 	%r627, %f11;
	shl.b32 	%r1332, %r627, 8;
	or.b32  	%r628, %r1332, -2147483648;
	mov.b64 	%rd320, 0;
	mov.b32 	%r1871, 0;
$L__BB0_162:
	.pragma "nounroll";
	mul.wide.u32 	%rd151, %r1871, 4;
	mov.u64 	%rd152, __cudart_i2opi_f;
	add.s64 	%rd153, %rd152, %rd151;
	ld.global.nc.u32 	%r1333, [%rd153];
	mad.wide.u32 	%rd154, %r1333, %r628, %rd320;
	shr.u64 	%rd320, %rd154, 32;
	add.s64 	%rd155, %rd9, %rd151;
	st.local.u32 	[%rd155], %rd154;
	add.s32 	%r1871, %r1871, 1;
	setp.ne.s32 	%p138, %r1871, 6;
	@%p138 bra 	$L__BB0_162;
	shr.u32 	%r1334, %r627, 23;
	st.local.u32 	[%rd9+24], %rd320;
	and.b32  	%r631, %r1334, 31;
	and.b32  	%r1335, %r1334, 224;
	add.s32 	%r1336, %r1335, -128;
	shr.u32 	%r1337, %r1336, 5;
	mul.wide.u32 	%rd156, %r1337, 4;
	sub.s64 	%rd44, %rd9, %rd156;
	ld.local.u32 	%r1872, [%rd44+24];
	ld.local.u32 	%r1873, [%rd44+20];
	setp.eq.s32 	%p139, %r631, 0;
	@%p139 bra 	$L__BB0_165;
	shf.l.wrap.b32 	%r1872, %r1873, %r1872, %r631;
	ld.local.u32 	%r1338, [%rd44+16];
	shf.l.wrap.b32 	%r1873, %r1338, %r1873, %r631;
$L__BB0_165:
	shr.u32 	%r1339, %r1872, 30;
	shf.l.wrap.b32 	%r1340, %r1873, %r1872, 2;
	shl.b32 	%r1341, %r1873, 2;
	shr.u32 	%r1342, %r1340, 31;
	add.s32 	%r1343, %r1342, %r1339;
	neg.s32 	%r1344, %r1343;
	setp.lt.s32 	%p140, %r627, 0;
	selp.b32 	%r1874, %r1344, %r1343, %p140;
	xor.b32  	%r1345, %r1340, %r627;
	shr.s32 	%r1346, %r1340, 31;
	xor.b32  	%r1347, %r1346, %r1340;
	xor.b32  	%r1348, %r1346, %r1341;
	cvt.u64.u32 	%rd157, %r1347;
	shl.b64 	%rd158, %rd157, 32;
	cvt.u64.u32 	%rd159, %r1348;
	or.b64  	%rd160, %rd158, %rd159;
	cvt.rn.f64.s64 	%fd121, %rd160;
	mul.f64 	%fd122, %fd121, 0d3BF921FB54442D19;
	cvt.rn.f32.f64 	%f344, %fd122;
	neg.f32 	%f345, %f344;
	setp.lt.s32 	%p141, %r1345, 0;
	selp.f32 	%f504, %f345, %f344, %p141;
$L__BB0_166:
	add.s32 	%r1350, %r1874, 1;
	mul.rn.f32 	%f347, %f504, %f504;
	and.b32  	%r1351, %r1874, 1;
	setp.eq.b32 	%p143, %r1351, 1;
	selp.f32 	%f348, %f504, 0f3F800000, %p143;
	fma.rn.f32 	%f349, %f347, %f348, 0f00000000;
	fma.rn.f32 	%f350, %f347, 0f37CBAC00, 0fBAB607ED;
	selp.f32 	%f351, 0fB94D4153, %f350, %p143;
	selp.f32 	%f352, 0f3C0885E4, 0f3D2AAABB, %p143;
	fma.rn.f32 	%f353, %f351, %f347, %f352;
	selp.f32 	%f354, 0fBE2AAAA8, 0fBEFFFFFF, %p143;
	fma.rn.f32 	%f355, %f353, %f347, %f354;
	fma.rn.f32 	%f356, %f355, %f349, %f348;
	and.b32  	%r1352, %r1350, 2;
	setp.eq.s32 	%p144, %r1352, 0;
	mov.f32 	%f357, 0f00000000;
	sub.f32 	%f358, %f357, %f356;
	selp.f32 	%f359, %f356, %f358, %p144;
	mul.f32 	%f360, %f497, %f497;
	mov.f32 	%f361, 0f3F800000;
	sub.f32 	%f362, %f361, %f360;
	sqrt.rn.f32 	%f36, %f362;
	div.rn.f32 	%f37, %f498, %f36;
	div.rn.f32 	%f38, %f499, %f36;
	mul.f32 	%f363, %f36, %f359;
	fma.rn.f32 	%f364, %f497, %f32, %f363;
	mul.f32 	%f365, %f38, %f364;
	fma.rn.f32 	%f499, %f24, %f37, %f365;
	mov.u32 	%r1878, %r1906;
	mov.f32 	%f505, %f512;
	@%p112 bra 	$L__BB0_174;
	setp.neu.f32 	%p145, %f20, 0f7F800000;
	@%p145 bra 	$L__BB0_169;
	mov.f32 	%f368, 0f00000000;
	mul.rn.f32 	%f505, %f11, %f368;
	mov.b32 	%r1878, 0;
	bra.uni 	$L__BB0_174;
$L__BB0_169:
	mov.b32 	%r640, %f11;
	shl.b32 	%r1354, %r640, 8;
	or.b32  	%r641, %r1354, -2147483648;
	mov.b64 	%rd321, 0;
	mov.b32 	%r1875, 0;
$L__BB0_170:
	.pragma "nounroll";
	mul.wide.u32 	%rd162, %r1875, 4;
	mov.u64 	%rd163, __cudart_i2opi_f;
	add.s64 	%rd164, %rd163, %rd162;
	ld.global.nc.u32 	%r1355, [%rd164];
	mad.wide.u32 	%rd165, %r1355, %r641, %rd321;
	shr.u64 	%rd321, %rd165, 32;
	add.s64 	%rd166, %rd8, %rd162;
	st.local.u32 	[%rd166], %rd165;
	add.s32 	%r1875, %r1875, 1;
	setp.ne.s32 	%p146, %r1875, 6;
	@%p146 bra 	$L__BB0_170;
	shr.u32 	%r1356, %r640, 23;
	st.local.u32 	[%rd8+24], %rd321;
	and.b32  	%r644, %r1356, 31;
	and.b32  	%r1357, %r1356, 224;
	add.s32 	%r1358, %r1357, -128;
	shr.u32 	%r1359, %r1358, 5;
	mul.wide.u32 	%rd167, %r1359, 4;
	sub.s64 	%rd47, %rd8, %rd167;
	ld.local.u32 	%r1876, [%rd47+24];
	ld.local.u32 	%r1877, [%rd47+20];
	setp.eq.s32 	%p147, %r644, 0;
	@%p147 bra 	$L__BB0_173;
	shf.l.wrap.b32 	%r1876, %r1877, %r1876, %r644;
	ld.local.u32 	%r1360, [%rd47+16];
	shf.l.wrap.b32 	%r1877, %r1360, %r1877, %r644;
$L__BB0_173:
	shr.u32 	%r1361, %r1876, 30;
	shf.l.wrap.b32 	%r1362, %r1877, %r1876, 2;
	shl.b32 	%r1363, %r1877, 2;
	shr.u32 	%r1364, %r1362, 31;
	add.s32 	%r1365, %r1364, %r1361;
	neg.s32 	%r1366, %r1365;
	setp.lt.s32 	%p148, %r640, 0;
	selp.b32 	%r1878, %r1366, %r1365, %p148;
	xor.b32  	%r1367, %r1362, %r640;
	shr.s32 	%r1368, %r1362, 31;
	xor.b32  	%r1369, %r1368, %r1362;
	xor.b32  	%r1370, %r1368, %r1363;
	cvt.u64.u32 	%rd168, %r1369;
	shl.b64 	%rd169, %rd168, 32;
	cvt.u64.u32 	%rd170, %r1370;
	or.b64  	%rd171, %rd169, %rd170;
	cvt.rn.f64.s64 	%fd123, %rd171;
	mul.f64 	%fd124, %fd123, 0d3BF921FB54442D19;
	cvt.rn.f32.f64 	%f366, %fd124;
	neg.f32 	%f367, %f366;
	setp.lt.s32 	%p149, %r1367, 0;
	selp.f32 	%f505, %f367, %f366, %p149;
$L__BB0_174:
	mul.rn.f32 	%f369, %f505, %f505;
	and.b32  	%r1372, %r1878, 1;
	setp.eq.b32 	%p151, %r1372, 1;
	selp.f32 	%f370, 0f3F800000, %f505, %p151;
	fma.rn.f32 	%f371, %f369, %f370, 0f00000000;
	fma.rn.f32 	%f372, %f369, 0f37CBAC00, 0fBAB607ED;
	selp.f32 	%f373, %f372, 0fB94D4153, %p151;
	selp.f32 	%f374, 0f3D2AAABB, 0f3C0885E4, %p151;
	fma.rn.f32 	%f375, %f373, %f369, %f374;
	selp.f32 	%f376, 0fBEFFFFFF, 0fBE2AAAA8, %p151;
	fma.rn.f32 	%f377, %f375, %f369, %f376;
	fma.rn.f32 	%f378, %f377, %f371, %f370;
	and.b32  	%r1373, %r1878, 2;
	setp.eq.s32 	%p152, %r1373, 0;
	mov.f32 	%f379, 0f00000000;
	sub.f32 	%f380, %f379, %f378;
	selp.f32 	%f43, %f378, %f380, %p152;
	mov.u32 	%r1882, %r1902;
	mov.f32 	%f506, %f511;
	@%p104 bra 	$L__BB0_182;
	setp.neu.f32 	%p153, %f14, 0f7F800000;
	@%p153 bra 	$L__BB0_177;
	mov.f32 	%f383, 0f00000000;
	mul.rn.f32 	%f506, %f12, %f383;
	mov.b32 	%r1882, 0;
	bra.uni 	$L__BB0_182;
$L__BB0_177:
	mov.b32 	%r653, %f12;
	shl.b32 	%r1375, %r653, 8;
	or.b32  	%r654, %r1375, -2147483648;
	mov.b64 	%rd322, 0;
	mov.b32 	%r1879, 0;
$L__BB0_178:
	.pragma "nounroll";
	mul.wide.u32 	%rd173, %r1879, 4;
	mov.u64 	%rd174, __cudart_i2opi_f;
	add.s64 	%rd175, %rd174, %rd173;
	ld.global.nc.u32 	%r1376, [%rd175];
	mad.wide.u32 	%rd176, %r1376, %r654, %rd322;
	shr.u64 	%rd322, %rd176, 32;
	add.s64 	%rd177, %rd7, %rd173;
	st.local.u32 	[%rd177], %rd176;
	add.s32 	%r1879, %r1879, 1;
	setp.ne.s32 	%p154, %r1879, 6;
	@%p154 bra 	$L__BB0_178;
	shr.u32 	%r1377, %r653, 23;
	st.local.u32 	[%rd7+24], %rd322;
	and.b32  	%r657, %r1377, 31;
	and.b32  	%r1378, %r1377, 224;
	add.s32 	%r1379, %r1378, -128;
	shr.u32 	%r1380, %r1379, 5;
	mul.wide.u32 	%rd178, %r1380, 4;
	sub.s64 	%rd50, %rd7, %rd178;
	ld.local.u32 	%r1880, [%rd50+24];
	ld.local.u32 	%r1881, [%rd50+20];
	setp.eq.s32 	%p155, %r657, 0;
	@%p155 bra 	$L__BB0_181;
	shf.l.wrap.b32 	%r1880, %r1881, %r1880, %r657;
	ld.local.u32 	%r1381, [%rd50+16];
	shf.l.wrap.b32 	%r1881, %r1381, %r1881, %r657;
$L__BB0_181:
	shr.u32 	%r1382, %r1880, 30;
	shf.l.wrap.b32 	%r1383, %r1881, %r1880, 2;
	shl.b32 	%r1384, %r1881, 2;
	shr.u32 	%r1385, %r1383, 31;
	add.s32 	%r1386, %r1385, %r1382;
	neg.s32 	%r1387, %r1386;
	setp.lt.s32 	%p156, %r653, 0;
	selp.b32 	%r1882, %r1387, %r1386, %p156;
	xor.b32  	%r1388, %r1383, %r653;
	shr.s32 	%r1389, %r1383, 31;
	xor.b32  	%r1390, %r1389, %r1383;
	xor.b32  	%r1391, %r1389, %r1384;
	cvt.u64.u32 	%rd179, %r1390;
	shl.b64 	%rd180, %rd179, 32;
	cvt.u64.u32 	%rd181, %r1391;
	or.b64  	%rd182, %rd180, %rd181;
	cvt.rn.f64.s64 	%fd125, %rd182;
	mul.f64 	%fd126, %fd125, 0d3BF921FB54442D19;
	cvt.rn.f32.f64 	%f381, %fd126;
	neg.f32 	%f382, %f381;
	setp.lt.s32 	%p157, %r1388, 0;
	selp.f32 	%f506, %f382, %f381, %p157;
$L__BB0_182:
	mul.rn.f32 	%f384, %f506, %f506;
	and.b32  	%r1393, %r1882, 1;
	setp.eq.b32 	%p159, %r1393, 1;
	selp.f32 	%f385, 0f3F800000, %f506, %p159;
	fma.rn.f32 	%f386, %f384, %f385, 0f00000000;
	fma.rn.f32 	%f387, %f384, 0f37CBAC00, 0fBAB607ED;
	selp.f32 	%f388, %f387, 0fB94D4153, %p159;
	selp.f32 	%f389, 0f3D2AAABB, 0f3C0885E4, %p159;
	fma.rn.f32 	%f390, %f388, %f384, %f389;
	selp.f32 	%f391, 0fBEFFFFFF, 0fBE2AAAA8, %p159;
	fma.rn.f32 	%f392, %f390, %f384, %f391;
	fma.rn.f32 	%f393, %f392, %f386, %f385;
	and.b32  	%r1394, %r1882, 2;
	setp.eq.s32 	%p160, %r1394, 0;
	mov.f32 	%f394, 0f00000000;
	sub.f32 	%f395, %f394, %f393;
	selp.f32 	%f47, %f393, %f395, %p160;
	mov.u32 	%r1886, %r1906;
	mov.f32 	%f507, %f512;
	@%p112 bra 	$L__BB0_190;
	setp.neu.f32 	%p161, %f20, 0f7F800000;
	@%p161 bra 	$L__BB0_185;
	mov.f32 	%f398, 0f00000000;
	mul.rn.f32 	%f507, %f11, %f398;
	mov.b32 	%r1886, 0;
	bra.uni 	$L__BB0_190;
$L__BB0_185:
	mov.b32 	%r666, %f11;
	shl.b32 	%r1396, %r666, 8;
	or.b32  	%r667, %r1396, -2147483648;
	mov.b64 	%rd323, 0;
	mov.b32 	%r1883, 0;
$L__BB0_186:
	.pragma "nounroll";
	mul.wide.u32 	%rd184, %r1883, 4;
	mov.u64 	%rd185, __cudart_i2opi_f;
	add.s64 	%rd186, %rd185, %rd184;
	ld.global.nc.u32 	%r1397, [%rd186];
	mad.wide.u32 	%rd187, %r1397, %r667, %rd323;
	shr.u64 	%rd323, %rd187, 32;
	add.s64 	%rd188, %rd6, %rd184;
	st.local.u32 	[%rd188], %rd187;
	add.s32 	%r1883, %r1883, 1;
	setp.ne.s32 	%p162, %r1883, 6;
	@%p162 bra 	$L__BB0_186;
	shr.u32 	%r1398, %r666, 23;
	st.local.u32 	[%rd6+24], %rd323;
	and.b32  	%r670, %r1398, 31;
	and.b32  	%r1399, %r1398, 224;
	add.s32 	%r1400, %r1399, -128;
	shr.u32 	%r1401, %r1400, 5;
	mul.wide.u32 	%rd189, %r1401, 4;
	sub.s64 	%rd53, %rd6, %rd189;
	ld.local.u32 	%r1884, [%rd53+24];
	ld.local.u32 	%r1885, [%rd53+20];
	setp.eq.s32 	%p163, %r670, 0;
	@%p163 bra 	$L__BB0_189;
	shf.l.wrap.b32 	%r1884, %r1885, %r1884, %r670;
	ld.local.u32 	%r1402, [%rd53+16];
	shf.l.wrap.b32 	%r1885, %r1402, %r1885, %r670;
$L__BB0_189:
	shr.u32 	%r1403, %r1884, 30;
	shf.l.wrap.b32 	%r1404, %r1885, %r1884, 2;
	shl.b32 	%r1405, %r1885, 2;
	shr.u32 	%r1406, %r1404, 31;
	add.s32 	%r1407, %r1406, %r1403;
	neg.s32 	%r1408, %r1407;
	setp.lt.s32 	%p164, %r666, 0;
	selp.b32 	%r1886, %r1408, %r1407, %p164;
	xor.b32  	%r1409, %r1404, %r666;
	shr.s32 	%r1410, %r1404, 31;
	xor.b32  	%r1411, %r1410, %r1404;
	xor.b32  	%r1412, %r1410, %r1405;
	cvt.u64.u32 	%rd190, %r1411;
	shl.b64 	%rd191, %rd190, 32;
	cvt.u64.u32 	%rd192, %r1412;
	or.b64  	%rd193, %rd191, %rd192;
	cvt.rn.f64.s64 	%fd127, %rd193;
	mul.f64 	%fd128, %fd127, 0d3BF921FB54442D19;
	cvt.rn.f32.f64 	%f396, %fd128;
	neg.f32 	%f397, %f396;
	setp.lt.s32 	%p165, %r1409, 0;
	selp.f32 	%f507, %f397, %f396, %p165;
$L__BB0_190:
	mul.rn.f32 	%f399, %f507, %f507;
	and.b32  	%r1414, %r1886, 1;
	setp.eq.b32 	%p167, %r1414, 1;
	selp.f32 	%f400, 0f3F800000, %f507, %p167;
	fma.rn.f32 	%f401, %f399, %f400, 0f00000000;
	fma.rn.f32 	%f402, %f399, 0f37CBAC00, 0fBAB607ED;
	selp.f32 	%f403, %f402, 0fB94D4153, %p167;
	selp.f32 	%f404, 0f3D2AAABB, 0f3C0885E4, %p167;
	fma.rn.f32 	%f405, %f403, %f399, %f404;
	selp.f32 	%f406, 0fBEFFFFFF, 0fBE2AAAA8, %p167;
	fma.rn.f32 	%f407, %f405, %f399, %f406;
	fma.rn.f32 	%f408, %f407, %f401, %f400;
	and.b32  	%r1415, %r1886, 2;
	setp.eq.s32 	%p168, %r1415, 0;
	mov.f32 	%f409, 0f00000000;
	sub.f32 	%f410, %f409, %f408;
	selp.f32 	%f51, %f408, %f410, %p168;
	mov.u32 	%r1890, %r1902;
	mov.f32 	%f508, %f511;
	@%p104 bra 	$L__BB0_198;
	setp.neu.f32 	%p169, %f14, 0f7F800000;
	@%p169 bra 	$L__BB0_193;
	mov.f32 	%f413, 0f00000000;
	mul.rn.f32 	%f508, %f12, %f413;
	mov.b32 	%r1890, 0;
	bra.uni 	$L__BB0_198;
$L__BB0_193:
	mov.b32 	%r679, %f12;
	shl.b32 	%r1417, %r679, 8;
	or.b32  	%r680, %r1417, -2147483648;
	mov.b64 	%rd324, 0;
	mov.b32 	%r1887, 0;
$L__BB0_194:
	.pragma "nounroll";
	mul.wide.u32 	%rd195, %r1887, 4;
	mov.u64 	%rd196, __cudart_i2opi_f;
	add.s64 	%rd197, %rd196, %rd195;
	ld.global.nc.u32 	%r1418, [%rd197];
	mad.wide.u32 	%rd198, %r1418, %r680, %rd324;
	shr.u64 	%rd324, %rd198, 32;
	add.s64 	%rd199, %rd5, %rd195;
	st.local.u32 	[%rd199], %rd198;
	add.s32 	%r1887, %r1887, 1;
	setp.ne.s32 	%p170, %r1887, 6;
	@%p170 bra 	$L__BB0_194;
	shr.u32 	%r1419, %r679, 23;
	st.local.u32 	[%rd5+24], %rd324;
	and.b32  	%r683, %r1419, 31;
	and.b32  	%r1420, %r1419, 224;
	add.s32 	%r1421, %r1420, -128;
	shr.u32 	%r1422, %r1421, 5;
	mul.wide.u32 	%rd200, %r1422, 4;
	sub.s64 	%rd56, %rd5, %rd200;
	ld.local.u32 	%r1888, [%rd56+24];
	ld.local.u32 	%r1889, [%rd56+20];
	setp.eq.s32 	%p171, %r683, 0;
	@%p171 bra 	$L__BB0_197;
	shf.l.wrap.b32 	%r1888, %r1889, %r1888, %r683;
	ld.local.u32 	%r1423, [%rd56+16];
	shf.l.wrap.b32 	%r1889, %r1423, %r1889, %r683;
$L__BB0_197:
	shr.u32 	%r1424, %r1888, 30;
	shf.l.wrap.b32 	%r1425, %r1889, %r1888, 2;
	shl.b32 	%r1426, %r1889, 2;
	shr.u32 	%r1427, %r1425, 31;
	add.s32 	%r1428, %r1427, %r1424;
	neg.s32 	%r1429, %r1428;
	setp.lt.s32 	%p172, %r679, 0;
	selp.b32 	%r1890, %r1429, %r1428, %p172;
	xor.b32  	%r1430, %r1425, %r679;
	shr.s32 	%r1431, %r1425, 31;
	xor.b32  	%r1432, %r1431, %r1425;
	xor.b32  	%r1433, %r1431, %r1426;
	cvt.u64.u32 	%rd201, %r1432;
	shl.b64 	%rd202, %rd201, 32;
	cvt.u64.u32 	%rd203, %r1433;
	or.b64  	%rd204, %rd202, %rd203;
	cvt.rn.f64.s64 	%fd129, %rd204;
	mul.f64 	%fd130, %fd129, 0d3BF921FB54442D19;
	cvt.rn.f32.f64 	%f411, %fd130;
	neg.f32 	%f412, %f411;
	setp.lt.s32 	%p173, %r1430, 0;
	selp.f32 	%f508, %f412, %f411, %p173;
$L__BB0_198:
	add.s32 	%r1435, %r1890, 1;
	mul.rn.f32 	%f414, %f508, %f508;
	and.b32  	%r1436, %r1890, 1;
	setp.eq.b32 	%p175, %r1436, 1;
	selp.f32 	%f415, %f508, 0f3F800000, %p175;
	fma.rn.f32 	%f416, %f414, %f415, 0f00000000;
	fma.rn.f32 	%f417, %f414, 0f37CBAC00, 0fBAB607ED;
	selp.f32 	%f418, 0fB94D4153, %f417, %p175;
	selp.f32 	%f419, 0f3C0885E4, 0f3D2AAABB, %p175;
	fma.rn.f32 	%f420, %f418, %f414, %f419;
	selp.f32 	%f421, 0fBE2AAAA8, 0fBEFFFFFF, %p175;
	fma.rn.f32 	%f422, %f420, %f414, %f421;
	fma.rn.f32 	%f423, %f422, %f416, %f415;
	and.b32  	%r1437, %r1435, 2;
	setp.eq.s32 	%p176, %r1437, 0;
	mov.f32 	%f424, 0f00000000;
	sub.f32 	%f425, %f424, %f423;
	selp.f32 	%f426, %f423, %f425, %p176;
	mul.f32 	%f55, %f51, %f426;
	mov.u32 	%r1894, %r1906;
	mov.f32 	%f509, %f512;
	@%p112 bra 	$L__BB0_206;
	setp.neu.f32 	%p177, %f20, 0f7F800000;
	@%p177 bra 	$L__BB0_201;
	mov.f32 	%f429, 0f00000000;
	mul.rn.f32 	%f509, %f11, %f429;
	mov.b32 	%r1894, 0;
	bra.uni 	$L__BB0_206;
$L__BB0_201:
	mov.b32 	%r692, %f11;
	shl.b32 	%r1439, %r692, 8;
	or.b32  	%r693, %r1439, -2147483648;
	mov.b64 	%rd325, 0;
	mov.b32 	%r1891, 0;
$L__BB0_202:
	.pragma "nounroll";
	mul.wide.u32 	%rd206, %r1891, 4;
	mov.u64 	%rd207, __cudart_i2opi_f;
	add.s64 	%rd208, %rd207, %rd206;
	ld.global.nc.u32 	%r1440, [%rd208];
	mad.wide.u32 	%rd209, %r1440, %r693, %rd325;
	shr.u64 	%rd325, %rd209, 32;
	add.s64 	%rd210, %rd4, %rd206;
	st.local.u32 	[%rd210], %rd209;
	add.s32 	%r1891, %r1891, 1;
	setp.ne.s32 	%p178, %r1891, 6;
	@%p178 bra 	$L__BB0_202;
	shr.u32 	%r1441, %r692, 23;
	st.local.u32 	[%rd4+24], %rd325;
	and.b32  	%r696, %r1441, 31;
	and.b32  	%r1442, %r1441, 224;
	add.s32 	%r1443, %r1442, -128;
	shr.u32 	%r1444, %r1443, 5;
	mul.wide.u32 	%rd211, %r1444, 4;
	sub.s64 	%rd59, %rd4, %rd211;
	ld.local.u32 	%r1892, [%rd59+24];
	ld.local.u32 	%r1893, [%rd59+20];
	setp.eq.s32 	%p179, %r696, 0;
	@%p179 bra 	$L__BB0_205;
	shf.l.wrap.b32 	%r1892, %r1893, %r1892, %r696;
	ld.local.u32 	%r1445, [%rd59+16];
	shf.l.wrap.b32 	%r1893, %r1445, %r1893, %r696;
$L__BB0_205:
	shr.u32 	%r1446, %r1892, 30;
	shf.l.wrap.b32 	%r1447, %r1893, %r1892, 2;
	shl.b32 	%r1448, %r1893, 2;
	shr.u32 	%r1449, %r1447, 31;
	add.s32 	%r1450, %r1449, %r1446;
	neg.s32 	%r1451, %r1450;
	setp.lt.s32 	%p180, %r692, 0;
	selp.b32 	%r1894, %r1451, %r1450, %p180;
	xor.b32  	%r1452, %r1447, %r692;
	shr.s32 	%r1453, %r1447, 31;
	xor.b32  	%r1454, %r1453, %r1447;
	xor.b32  	%r1455, %r1453, %r1448;
	cvt.u64.u32 	%rd212, %r1454;
	shl.b64 	%rd213, %rd212, 32;
	cvt.u64.u32 	%rd214, %r1455;
	or.b64  	%rd215, %rd213, %rd214;
	cvt.rn.f64.s64 	%fd131, %rd215;
	mul.f64 	%fd132, %fd131, 0d3BF921FB54442D19;
	cvt.rn.f32.f64 	%f427, %fd132;
	neg.f32 	%f428, %f427;
	setp.lt.s32 	%p181, %r1452, 0;
	selp.f32 	%f509, %f428, %f427, %p181;
$L__BB0_206:
	add.s32 	%r1457, %r1894, 1;
	mul.rn.f32 	%f430, %f509, %f509;
	and.b32  	%r1458, %r1894, 1;
	setp.eq.b32 	%p183, %r1458, 1;
	selp.f32 	%f431, %f509, 0f3F800000, %p183;
	fma.rn.f32 	%f432, %f430, %f431, 0f00000000;
	fma.rn.f32 	%f433, %f430, 0f37CBAC00, 0fBAB607ED;
	selp.f32 	%f434, 0fB94D4153, %f433, %p183;
	selp.f32 	%f435, 0f3C0885E4, 0f3D2AAABB, %p183;
	fma.rn.f32 	%f436, %f434, %f430, %f435;
	selp.f32 	%f437, 0fBE2AAAA8, 0fBEFFFFFF, %p183;
	fma.rn.f32 	%f438, %f436, %f430, %f437;
	fma.rn.f32 	%f439, %f438, %f432, %f431;
	and.b32  	%r1459, %r1457, 2;
	setp.eq.s32 	%p184, %r1459, 0;
	mov.f32 	%f440, 0f00000000;
	sub.f32 	%f441, %f440, %f439;
	selp.f32 	%f442, %f439, %f441, %p184;
	mul.f32 	%f443, %f43, %f47;
	mul.f32 	%f444, %f38, %f443;
	mul.f32 	%f445, %f36, %f442;
	fma.rn.f32 	%f446, %f497, %f55, %f445;
	mul.f32 	%f447, %f37, %f446;
	sub.f32 	%f498, %f447, %f444;
	mov.u32 	%r1898, %r1906;
	mov.f32 	%f510, %f512;
	@%p112 bra 	$L__BB0_214;
	setp.neu.f32 	%p185, %f20, 0f7F800000;
	@%p185 bra 	$L__BB0_209;
	mov.f32 	%f450, 0f00000000;
	mul.rn.f32 	%f510, %f11, %f450;
	mov.b32 	%r1898, 0;
	bra.uni 	$L__BB0_214;
$L__BB0_209:
	mov.b32 	%r705, %f11;
	shl.b32 	%r1461, %r705, 8;
	or.b32  	%r706, %r1461, -2147483648;
	mov.b64 	%rd326, 0;
	mov.b32 	%r1895, 0;
$L__BB0_210:
	.pragma "nounroll";
	mul.wide.u32 	%rd217, %r1895, 4;
	mov.u64 	%rd218, __cudart_i2opi_f;
	add.s64 	%rd219, %rd218, %rd217;
	ld.global.nc.u32 	%r1462, [%rd219];
	mad.wide.u32 	%rd220, %r1462, %r706, %rd326;
	shr.u64 	%rd326, %rd220, 32;
	add.s64 	%rd221, %rd3, %rd217;
	st.local.u32 	[%rd221], %rd220;
	add.s32 	%r1895, %r1895, 1;
	setp.ne.s32 	%p186, %r1895, 6;
	@%p186 bra 	$L__BB0_210;
	shr.u32 	%r1463, %r705, 23;
	st.local.u32 	[%rd3+24], %rd326;
	and.b32  	%r709, %r1463, 31;
	and.b32  	%r1464, %r1463, 224;
	add.s32 	%r1465, %r1464, -128;
	shr.u32 	%r1466, %r1465, 5;
	mul.wide.u32 	%rd222, %r1466, 4;
	sub.s64 	%rd62, %rd3, %rd222;
	ld.local.u32 	%r1896, [%rd62+24];
	ld.local.u32 	%r1897, [%rd62+20];
	setp.eq.s32 	%p187, %r709, 0;
	@%p187 bra 	$L__BB0_213;
	shf.l.wrap.b32 	%r1896, %r1897, %r1896, %r709;
	ld.local.u32 	%r1467, [%rd62+16];
	shf.l.wrap.b32 	%r1897, %r1467, %r1897, %r709;
$L__BB0_213:
	shr.u32 	%r1468, %r1896, 30;
	shf.l.wrap.b32 	%r1469, %r1897, %r1896, 2;
	shl.b32 	%r1470, %r1897, 2;
	shr.u32 	%r1471, %r1469, 31;
	add.s32 	%r1472, %r1471, %r1468;
	neg.s32 	%r1473, %r1472;
	setp.lt.s32 	%p188, %r705, 0;
	selp.b32 	%r1898, %r1473, %r1472, %p188;
	xor.b32  	%r1474, %r1469, %r705;
	shr.s32 	%r1475, %r1469, 31;
	xor.b32  	%r1476, %r1475, %r1469;
	xor.b32  	%r1477, %r1475, %r1470;
	cvt.u64.u32 	%rd223, %r1476;
	shl.b64 	%rd224, %rd223, 32;
	cvt.u64.u32 	%rd225, %r1477;
	or.b64  	%rd226, %rd224, %rd225;
	cvt.rn.f64.s64 	%fd133, %rd226;
	mul.f64 	%fd134, %fd133, 0d3BF921FB54442D19;
	cvt.rn.f32.f64 	%f448, %fd134;
	neg.f32 	%f449, %f448;
	setp.lt.s32 	%p189, %r1474, 0;
	selp.f32 	%f510, %f449, %f448, %p189;
$L__BB0_214:
	mul.rn.f32 	%f451, %f510, %f510;
	and.b32  	%r1479, %r1898, 1;
	setp.eq.b32 	%p191, %r1479, 1;
	selp.f32 	%f452, 0f3F800000, %f510, %p191;
	fma.rn.f32 	%f453, %f451, %f452, 0f00000000;
	fma.rn.f32 	%f454, %f451, 0f37CBAC00, 0fBAB607ED;
	selp.f32 	%f455, %f454, 0fB94D4153, %p191;
	selp.f32 	%f456, 0f3D2AAABB, 0f3C0885E4, %p191;
	fma.rn.f32 	%f457, %f455, %f451, %f456;
	selp.f32 	%f458, 0fBEFFFFFF, 0fBE2AAAA8, %p191;
	fma.rn.f32 	%f459, %f457, %f451, %f458;
	fma.rn.f32 	%f460, %f459, %f453, %f452;
	and.b32  	%r1480, %r1898, 2;
	setp.eq.s32 	%p192, %r1480, 0;
	mov.f32 	%f461, 0f00000000;
	sub.f32 	%f462, %f461, %f460;
	selp.f32 	%f63, %f460, %f462, %p192;
	@%p104 bra 	$L__BB0_222;
	setp.neu.f32 	%p193, %f14, 0f7F800000;
	@%p193 bra 	$L__BB0_217;
	mov.f32 	%f465, 0f00000000;
	mul.rn.f32 	%f511, %f12, %f465;
	mov.b32 	%r1902, 0;
	bra.uni 	$L__BB0_222;
$L__BB0_217:
	mov.b32 	%r718, %f12;
	shl.b32 	%r1482, %r718, 8;
	or.b32  	%r719, %r1482, -2147483648;
	mov.b64 	%rd327, 0;
	mov.b32 	%r1899, 0;
$L__BB0_218:
	.pragma "nounroll";
	mul.wide.u32 	%rd228, %r1899, 4;
	mov.u64 	%rd229, __cudart_i2opi_f;
	add.s64 	%rd230, %rd229, %rd228;
	ld.global.nc.u32 	%r1483, [%rd230];
	mad.wide.u32 	%rd231, %r1483, %r719, %rd327;
	shr.u64 	%rd327, %rd231, 32;
	add.s64 	%rd232, %rd2, %rd228;
	st.local.u32 	[%rd232], %rd231;
	add.s32 	%r1899, %r1899, 1;
	setp.ne.s32 	%p194, %r1899, 6;
	@%p194 bra 	$L__BB0_218;
	shr.u32 	%r1484, %r718, 23;
	st.local.u32 	[%rd2+24], %rd327;
	and.b32  	%r722, %r1484, 31;
	and.b32  	%r1485, %r1484, 224;
	add.s32 	%r1486, %r1485, -128;
	shr.u32 	%r1487, %r1486, 5;
	mul.wide.u32 	%rd233, %r1487, 4;
	sub.s64 	%rd65, %rd2, %rd233;
	ld.local.u32 	%r1900, [%rd65+24];
	ld.local.u32 	%r1901, [%rd65+20];
	setp.eq.s32 	%p195, %r722, 0;
	@%p195 bra 	$L__BB0_221;
	shf.l.wrap.b32 	%r1900, %r1901, %r1900, %r722;
	ld.local.u32 	%r1488, [%rd65+16];
	shf.l.wrap.b32 	%r1901, %r1488, %r1901, %r722;
$L__BB0_221:
	shr.u32 	%r1489, %r1900, 30;
	shf.l.wrap.b32 	%r1490, %r1901, %r1900, 2;
	shl.b32 	%r1491, %r1901, 2;
	shr.u32 	%r1492, %r1490, 31;
	add.s32 	%r1493, %r1492, %r1489;
	neg.s32 	%r1494, %r1493;
	setp.lt.s32 	%p196, %r718, 0;
	selp.b32 	%r1902, %r1494, %r1493, %p196;
	xor.b32  	%r1495, %r1490, %r718;
	shr.s32 	%r1496, %r1490, 31;
	xor.b32  	%r1497, %r1496, %r1490;
	xor.b32  	%r1498, %r1496, %r1491;
	cvt.u64.u32 	%rd234, %r1497;
	shl.b64 	%rd235, %rd234, 32;
	cvt.u64.u32 	%rd236, %r1498;
	or.b64  	%rd237, %rd235, %rd236;
	cvt.rn.f64.s64 	%fd135, %rd237;
	mul.f64 	%fd136, %fd135, 0d3BF921FB54442D19;
	cvt.rn.f32.f64 	%f463, %fd136;
	neg.f32 	%f464, %f463;
	setp.lt.s32 	%p197, %r1495, 0;
	selp.f32 	%f511, %f464, %f463, %p197;
$L__BB0_222:
	add.s32 	%r1500, %r1902, 1;
	mul.rn.f32 	%f466, %f511, %f511;
	and.b32  	%r1501, %r1902, 1;
	setp.eq.b32 	%p199, %r1501, 1;
	selp.f32 	%f467, %f511, 0f3F800000, %p199;
	fma.rn.f32 	%f468, %f466, %f467, 0f00000000;
	fma.rn.f32 	%f469, %f466, 0f37CBAC00, 0fBAB607ED;
	selp.f32 	%f470, 0fB94D4153, %f469, %p199;
	selp.f32 	%f471, 0f3C0885E4, 0f3D2AAABB, %p199;
	fma.rn.f32 	%f472, %f470, %f466, %f471;
	selp.f32 	%f473, 0fBE2AAAA8, 0fBEFFFFFF, %p199;
	fma.rn.f32 	%f474, %f472, %f466, %f473;
	fma.rn.f32 	%f475, %f474, %f468, %f467;
	and.b32  	%r1502, %r1500, 2;
	setp.eq.s32 	%p200, %r1502, 0;
	mov.f32 	%f476, 0f00000000;
	sub.f32 	%f477, %f476, %f475;
	selp.f32 	%f67, %f475, %f477, %p200;
	@%p112 bra 	$L__BB0_230;
	setp.neu.f32 	%p201, %f20, 0f7F800000;
	@%p201 bra 	$L__BB0_225;
	mov.f32 	%f480, 0f00000000;
	mul.rn.f32 	%f512, %f11, %f480;
	mov.b32 	%r1906, 0;
	bra.uni 	$L__BB0_230;
$L__BB0_225:
	mov.b32 	%r731, %f11;
	shl.b32 	%r1504, %r731, 8;
	or.b32  	%r732, %r1504, -2147483648;
	mov.b64 	%rd328, 0;
	mov.b32 	%r1903, 0;
$L__BB0_226:
	.pragma "nounroll";
	mul.wide.u32 	%rd239, %r1903, 4;
	mov.u64 	%rd240, __cudart_i2opi_f;
	add.s64 	%rd241, %rd240, %rd239;
	ld.global.nc.u32 	%r1505, [%rd241];
	mad.wide.u32 	%rd242, %r1505, %r732, %rd328;
	shr.u64 	%rd328, %rd242, 32;
	add.s64 	%rd243, %rd1, %rd239;
	st.local.u32 	[%rd243], %rd242;
	add.s32 	%r1903, %r1903, 1;
	setp.ne.s32 	%p202, %r1903, 6;
	@%p202 bra 	$L__BB0_226;
	shr.u32 	%r1506, %r731, 23;
	st.local.u32 	[%rd1+24], %rd328;
	and.b32  	%r735, %r1506, 31;
	and.b32  	%r1507, %r1506, 224;
	add.s32 	%r1508, %r1507, -128;
	shr.u32 	%r1509, %r1508, 5;
	mul.wide.u32 	%rd244, %r1509, 4;
	sub.s64 	%rd68, %rd1, %rd244;
	ld.local.u32 	%r1904, [%rd68+24];
	ld.local.u32 	%r1905, [%rd68+20];
	setp.eq.s32 	%p203, %r735, 0;
	@%p203 bra 	$L__BB0_229;
	shf.l.wrap.b32 	%r1904, %r1905, %r1904, %r735;
	ld.local.u32 	%r1510, [%rd68+16];
	shf.l.wrap.b32 	%r1905, %r1510, %r1905, %r735;
$L__BB0_229:
	shr.u32 	%r1511, %r1904, 30;
	shf.l.wrap.b32 	%r1512, %r1905, %r1904, 2;
	shl.b32 	%r1513, %r1905, 2;
	shr.u32 	%r1514, %r1512, 31;
	add.s32 	%r1515, %r1514, %r1511;
	neg.s32 	%r1516, %r1515;
	setp.lt.s32 	%p204, %r731, 0;
	selp.b32 	%r1906, %r1516, %r1515, %p204;
	xor.b32  	%r1517, %r1512, %r731;
	shr.s32 	%r1518, %r1512, 31;
	xor.b32  	%r1519, %r1518, %r1512;
	xor.b32  	%r1520, %r1518, %r1513;
	cvt.u64.u32 	%rd245, %r1519;
	shl.b64 	%rd246, %rd245, 32;
	cvt.u64.u32 	%rd247, %r1520;
	or.b64  	%rd248, %rd246, %rd247;
	cvt.rn.f64.s64 	%fd137, %rd248;
	mul.f64 	%fd138, %fd137, 0d3BF921FB54442D19;
	cvt.rn.f32.f64 	%f478, %fd138;
	neg.f32 	%f479, %f478;
	setp.lt.s32 	%p205, %r1517, 0;
	selp.f32 	%f512, %f479, %f478, %p205;
$L__BB0_230:
	add.s32 	%r1522, %r1906, 1;
	mul.rn.f32 	%f481, %f512, %f512;
	and.b32  	%r1523, %r1906, 1;
	setp.eq.b32 	%p206, %r1523, 1;
	selp.f32 	%f482, %f512, 0f3F800000, %p206;
	fma.rn.f32 	%f483, %f481, %f482, 0f00000000;
	fma.rn.f32 	%f484, %f481, 0f37CBAC00, 0fBAB607ED;
	selp.f32 	%f485, 0fB94D4153, %f484, %p206;
	selp.f32 	%f486, 0f3C0885E4, 0f3D2AAABB, %p206;
	fma.rn.f32 	%f487, %f485, %f481, %f486;
	selp.f32 	%f488, 0fBE2AAAA8, 0fBEFFFFFF, %p206;
	fma.rn.f32 	%f489, %f487, %f481, %f488;
	fma.rn.f32 	%f490, %f489, %f483, %f482;
	and.b32  	%r1524, %r1522, 2;
	setp.eq.s32 	%p207, %r1524, 0;
	mov.f32 	%f491, 0f00000000;
	sub.f32 	%f492, %f491, %f490;
	selp.f32 	%f493, %f490, %f492, %p207;
	mul.f32 	%f494, %f63, %f67;
	mul.f32 	%f495, %f36, %f494;
	mul.f32 	%f496, %f497, %f493;
	sub.f32 	%f497, %f496, %f495;
	cvt.f64.f32 	%fd139, %f497;
	cvt.f64.f32 	%fd140, %f499;
	fma.rn.f64 	%fd230, %fd26, %fd140, %fd230;
	cvt.f64.f32 	%fd141, %f498;
	fma.rn.f64 	%fd231, %fd26, %fd141, %fd231;
	fma.rn.f64 	%fd232, %fd26, %fd139, %fd232;
	neg.f64 	%fd32, %fd27;
	setp.gtu.f64 	%p208, %fd46, %fd32;
	@%p208 bra 	$L__BB0_294;
	div.rn.f64 	%fd142, %fd32, %fd46;
	cvt.rmi.f64.f64 	%fd143, %fd142;
	cvt.rzi.s32.f64 	%r744, %fd143;
	setp.le.f64 	%p209, %fd230, %fd3;
	setp.ge.f64 	%p210, %fd230, %fd12;
	and.pred  	%p211, %p209, %p210;
	setp.le.f64 	%p212, %fd231, %fd4;
	setp.ge.f64 	%p213, %fd231, %fd13;
	and.pred  	%p214, %p212, %p213;
	and.pred  	%p215, %p211, %p214;
	not.pred 	%p216, %p215;
	@%p216 bra 	$L__BB0_239;
	setp.lt.s32 	%p291, %r1914, 1;
	mov.pred 	%p308, -1;
	@%p291 bra 	$L__BB0_237;
	mov.b32 	%r1907, 0;
	bra.uni 	$L__BB0_235;
$L__BB0_234:
	add.s32 	%r1907, %r1907, 1;
	setp.eq.s32 	%p294, %r1907, %r1914;
	@%p294 bra 	$L__BB0_237;
$L__BB0_235:
	mul.wide.u32 	%rd297, %r1907, 4;
	add.s64 	%rd298, %rd16, %rd297;
	ld.local.u32 	%r1546, [%rd298];
	setp.ne.s32 	%p292, %r1546, %r550;
	@%p292 bra 	$L__BB0_234;
	cvt.rn.f64.s32 	%fd215, %r744;
	mul.wide.u32 	%rd299, %r1907, 8;
	add.s64 	%rd300, %rd15, %rd299;
	ld.local.f64 	%fd216, [%rd300];
	add.f64 	%fd217, %fd216, %fd215;
	st.local.f64 	[%rd300], %fd217;
	mov.pred 	%p308, 0;
$L__BB0_237:
	setp.gt.s32 	%p296, %r1914, 49;
	not.pred 	%p297, %p308;
	or.pred  	%p298, %p296, %p297;
	@%p298 bra 	$L__BB0_294;
	mul.wide.s32 	%rd301, %r1914, 4;
	add.s64 	%rd302, %rd16, %rd301;
	st.local.u32 	[%rd302], %r550;
	cvt.rn.f64.s32 	%fd218, %r744;
	mul.wide.s32 	%rd303, %r1914, 8;
	add.s64 	%rd304, %rd15, %rd303;
	st.local.f64 	[%rd304], %fd218;
	add.s32 	%r1914, %r1914, 1;
	bra.uni 	$L__BB0_294;
$L__BB0_239:
	setp.leu.f64 	%p217, %fd230, %fd3;
	setp.leu.f64 	%p218, %fd231, %fd4;
	or.pred  	%p219, %p217, %p218;
	@%p219 bra 	$L__BB0_249;
	div.rn.f64 	%fd200, %fd230, %fd17;
	abs.f64 	%fd201, %fd200;
	add.f64 	%fd202, %fd201, 0dBFE0000000000000;
	cvt.rpi.f64.f64 	%fd203, %fd202;
	cvt.rzi.s32.f64 	%r1541, %fd203;
	cvt.rn.f64.s32 	%fd204, %r1541;
	add.f64 	%fd33, %fd1, %fd204;
	setp.gtu.f64 	%p279, %fd33, %fd18;
	@%p279 bra 	$L__BB0_294;
	div.rn.f64 	%fd205, %fd231, %fd14;
	abs.f64 	%fd206, %fd205;
	add.f64 	%fd207, %fd206, 0dBFE0000000000000;
	cvt.rpi.f64.f64 	%fd208, %fd207;
	cvt.rzi.s32.f64 	%r1542, %fd208;
	cvt.rn.f64.s32 	%fd209, %r1542;
	add.f64 	%fd34, %fd2, %fd209;
	setp.gtu.f64 	%p280, %fd34, %fd16;
	@%p280 bra 	$L__BB0_294;
	fma.rn.f64 	%fd210, %fd33, %fd15, %fd34;
	cvt.rzi.s32.f64 	%r748, %fd210;
	setp.lt.s32 	%p282, %r1914, 1;
	mov.pred 	%p309, -1;
	@%p282 bra 	$L__BB0_247;
	mov.b32 	%r1908, 0;
	bra.uni 	$L__BB0_245;
$L__BB0_244:
	add.s32 	%r1908, %r1908, 1;
	setp.eq.s32 	%p285, %r1908, %r1914;
	@%p285 bra 	$L__BB0_247;
$L__BB0_245:
	mul.wide.u32 	%rd289, %r1908, 4;
	add.s64 	%rd290, %rd16, %rd289;
	ld.local.u32 	%r1544, [%rd290];
	setp.ne.s32 	%p283, %r1544, %r748;
	@%p283 bra 	$L__BB0_244;
	cvt.rn.f64.s32 	%fd211, %r744;
	mul.wide.u32 	%rd291, %r1908, 8;
	add.s64 	%rd292, %rd15, %rd291;
	ld.local.f64 	%fd212, [%rd292];
	add.f64 	%fd213, %fd212, %fd211;
	st.local.f64 	[%rd292], %fd213;
	mov.pred 	%p309, 0;
$L__BB0_247:
	setp.gt.s32 	%p287, %r1914, 49;
	not.pred 	%p288, %p309;
	or.pred  	%p289, %p287, %p288;
	@%p289 bra 	$L__BB0_294;
	mul.wide.s32 	%rd293, %r1914, 4;
	add.s64 	%rd294, %rd16, %rd293;
	st.local.u32 	[%rd294], %r748;
	cvt.rn.f64.s32 	%fd214, %r744;
	mul.wide.s32 	%rd295, %r1914, 8;
	add.s64 	%rd296, %rd15, %rd295;
	st.local.f64 	[%rd296], %fd214;
	add.s32 	%r1914, %r1914, 1;
	bra.uni 	$L__BB0_294;
$L__BB0_249:
	setp.geu.f64 	%p220, %fd230, %fd12;
	setp.geu.f64 	%p221, %fd231, %fd13;
	or.pred  	%p222, %p220, %p221;
	@%p222 bra 	$L__BB0_258;
	div.rn.f64 	%fd184, %fd230, %fd17;
	abs.f64 	%fd185, %fd184;
	add.f64 	%fd186, %fd185, 0dBFE0000000000000;
	cvt.rpi.f64.f64 	%fd187, %fd186;
	cvt.rzi.s32.f64 	%r1537, %fd187;
	div.rn.f64 	%fd188, %fd231, %fd14;
	abs.f64 	%fd189, %fd188;
	add.f64 	%fd190, %fd189, 0dBFE0000000000000;
	cvt.rpi.f64.f64 	%fd191, %fd190;
	cvt.rzi.s32.f64 	%r1538, %fd191;
	cvt.rn.f64.s32 	%fd35, %r1537;
	setp.ltu.f64 	%p267, %fd1, %fd35;
	cvt.rn.f64.s32 	%fd192, %r1538;
	setp.ltu.f64 	%p268, %fd2, %fd192;
	or.pred  	%p269, %p267, %p268;
	@%p269 bra 	$L__BB0_294;
	sub.f64 	%fd193, %fd1, %fd35;
	sub.f64 	%fd194, %fd2, %fd192;
	fma.rn.f64 	%fd195, %fd193, %fd15, %fd194;
	cvt.rzi.s32.f64 	%r752, %fd195;
	setp.lt.s32 	%p271, %r1914, 1;
	mov.pred 	%p310, -1;
	@%p271 bra 	$L__BB0_256;
	mov.b32 	%r1909, 0;
	bra.uni 	$L__BB0_254;
$L__BB0_253:
	add.s32 	%r1909, %r1909, 1;
	setp.eq.s32 	%p274, %r1909, %r1914;
	@%p274 bra 	$L__BB0_256;
$L__BB0_254:
	mul.wide.u32 	%rd281, %r1909, 4;
	add.s64 	%rd282, %rd16, %rd281;
	ld.local.u32 	%r1540, [%rd282];
	setp.ne.s32 	%p272, %r1540, %r752;
	@%p272 bra 	$L__BB0_253;
	cvt.rn.f64.s32 	%fd196, %r744;
	mul.wide.u32 	%rd283, %r1909, 8;
	add.s64 	%rd284, %rd15, %rd283;
	ld.local.f64 	%fd197, [%rd284];
	add.f64 	%fd198, %fd197, %fd196;
	st.local.f64 	[%rd284], %fd198;
	mov.pred 	%p310, 0;
$L__BB0_256:
	setp.gt.s32 	%p276, %r1914, 49;
	not.pred 	%p277, %p310;
	or.pred  	%p278, %p276, %p277;
	@%p278 bra 	$L__BB0_294;
	mul.wide.s32 	%rd285, %r1914, 4;
	add.s64 	%rd286, %rd16, %rd285;
	st.local.u32 	[%rd286], %r752;
	cvt.rn.f64.s32 	%fd199, %r744;
	mul.wide.s32 	%rd287, %r1914, 8;
	add.s64 	%rd288, %rd15, %rd287;
	st.local.f64 	[%rd288], %fd199;
	add.s32 	%r1914, %r1914, 1;
	bra.uni 	$L__BB0_294;
$L__BB0_258:
	@%p217 bra 	$L__BB0_267;
	div.rn.f64 	%fd174, %fd230, %fd17;
	abs.f64 	%fd175, %fd174;
	add.f64 	%fd176, %fd175, 0dBFE0000000000000;
	cvt.rpi.f64.f64 	%fd177, %fd176;
	cvt.rzi.s32.f64 	%r1534, %fd177;
	cvt.rn.f64.s32 	%fd178, %r1534;
	add.f64 	%fd37, %fd1, %fd178;
	setp.gtu.f64 	%p257, %fd37, %fd18;
	@%p257 bra 	$L__BB0_294;
	fma.rn.f64 	%fd179, %fd37, %fd15, %fd2;
	cvt.rzi.s32.f64 	%r756, %fd179;
	setp.lt.s32 	%p259, %r1914, 1;
	mov.pred 	%p311, -1;
	@%p259 bra 	$L__BB0_265;
	mov.b32 	%r1910, 0;
	bra.uni 	$L__BB0_263;
$L__BB0_262:
	add.s32 	%r1910, %r1910, 1;
	setp.eq.s32 	%p262, %r1910, %r1914;
	@%p262 bra 	$L__BB0_265;
$L__BB0_263:
	mul.wide.u32 	%rd273, %r1910, 4;
	add.s64 	%rd274, %rd16, %rd273;
	ld.local.u32 	%r1536, [%rd274];
	setp.ne.s32 	%p260, %r1536, %r756;
	@%p260 bra 	$L__BB0_262;
	cvt.rn.f64.s32 	%fd180, %r744;
	mul.wide.u32 	%rd275, %r1910, 8;
	add.s64 	%rd276, %rd15, %rd275;
	ld.local.f64 	%fd181, [%rd276];
	add.f64 	%fd182, %fd181, %fd180;
	st.local.f64 	[%rd276], %fd182;
	mov.pred 	%p311, 0;
$L__BB0_265:
	setp.gt.s32 	%p264, %r1914, 49;
	not.pred 	%p265, %p311;
	or.pred  	%p266, %p264, %p265;
	@%p266 bra 	$L__BB0_294;
	mul.wide.s32 	%rd277, %r1914, 4;
	add.s64 	%rd278, %rd16, %rd277;
	st.local.u32 	[%rd278], %r756;
	cvt.rn.f64.s32 	%fd183, %r744;
	mul.wide.s32 	%rd279, %r1914, 8;
	add.s64 	%rd280, %rd15, %rd279;
	st.local.f64 	[%rd280], %fd183;
	add.s32 	%r1914, %r1914, 1;
	bra.uni 	$L__BB0_294;
$L__BB0_267:
	@%p220 bra 	$L__BB0_276;
	div.rn.f64 	%fd164, %fd230, %fd17;
	abs.f64 	%fd165, %fd164;
	add.f64 	%fd166, %fd165, 0dBFE0000000000000;
	cvt.rpi.f64.f64 	%fd167, %fd166;
	cvt.rzi.s32.f64 	%r1531, %fd167;
	cvt.rn.f64.s32 	%fd38, %r1531;
	setp.ltu.f64 	%p247, %fd1, %fd38;
	@%p247 bra 	$L__BB0_294;
	sub.f64 	%fd168, %fd1, %fd38;
	fma.rn.f64 	%fd169, %fd168, %fd15, %fd2;
	cvt.rzi.s32.f64 	%r760, %fd169;
	setp.lt.s32 	%p249, %r1914, 1;
	mov.pred 	%p312, -1;
	@%p249 bra 	$L__BB0_274;
	mov.b32 	%r1911, 0;
	bra.uni 	$L__BB0_272;
$L__BB0_271:
	add.s32 	%r1911, %r1911, 1;
	setp.eq.s32 	%p252, %r1911, %r1914;
	@%p252 bra 	$L__BB0_274;
$L__BB0_272:
	mul.wide.u32 	%rd265, %r1911, 4;
	add.s64 	%rd266, %rd16, %rd265;
	ld.local.u32 	%r1533, [%rd266];
	setp.ne.s32 	%p250, %r1533, %r760;
	@%p250 bra 	$L__BB0_271;
	cvt.rn.f64.s32 	%fd170, %r744;
	mul.wide.u32 	%rd267, %r1911, 8;
	add.s64 	%rd268, %rd15, %rd267;
	ld.local.f64 	%fd171, [%rd268];
	add.f64 	%fd172, %fd171, %fd170;
	st.local.f64 	[%rd268], %fd172;
	mov.pred 	%p312, 0;
$L__BB0_274:
	setp.gt.s32 	%p254, %r1914, 49;
	not.pred 	%p255, %p312;
	or.pred  	%p256, %p254, %p255;
	@%p256 bra 	$L__BB0_294;
	mul.wide.s32 	%rd269, %r1914, 4;
	add.s64 	%rd270, %rd16, %rd269;
	st.local.u32 	[%rd270], %r760;
	cvt.rn.f64.s32 	%fd173, %r744;
	mul.wide.s32 	%rd271, %r1914, 8;
	add.s64 	%rd272, %rd15, %rd271;
	st.local.f64 	[%rd272], %fd173;
	add.s32 	%r1914, %r1914, 1;
	bra.uni 	$L__BB0_294;
$L__BB0_276:
	mul.f64 	%fd39, %fd1, %fd15;
	@%p218 bra 	$L__BB0_285;
	div.rn.f64 	%fd154, %fd231, %fd14;
	abs.f64 	%fd155, %fd154;
	add.f64 	%fd156, %fd155, 0dBFE0000000000000;
	cvt.rpi.f64.f64 	%fd157, %fd156;
	cvt.rzi.s32.f64 	%r1528, %fd157;
	cvt.rn.f64.s32 	%fd158, %r1528;
	add.f64 	%fd40, %fd2, %fd158;
	setp.gtu.f64 	%p237, %fd40, %fd16;
	@%p237 bra 	$L__BB0_294;
	add.f64 	%fd159, %fd39, %fd40;
	cvt.rzi.s32.f64 	%r764, %fd159;
	setp.lt.s32 	%p239, %r1914, 1;
	mov.pred 	%p313, -1;
	@%p239 bra 	$L__BB0_283;
	mov.b32 	%r1912, 0;
	bra.uni 	$L__BB0_281;
$L__BB0_280:
	add.s32 	%r1912, %r1912, 1;
	setp.eq.s32 	%p242, %r1912, %r1914;
	@%p242 bra 	$L__BB0_283;
$L__BB0_281:
	mul.wide.u32 	%rd257, %r1912, 4;
	add.s64 	%rd258, %rd16, %rd257;
	ld.local.u32 	%r1530, [%rd258];
	setp.ne.s32 	%p240, %r1530, %r764;
	@%p240 bra 	$L__BB0_280;
	cvt.rn.f64.s32 	%fd160, %r744;
	mul.wide.u32 	%rd259, %r1912, 8;
	add.s64 	%rd260, %rd15, %rd259;
	ld.local.f64 	%fd161, [%rd260];
	add.f64 	%fd162, %fd161, %fd160;
	st.local.f64 	[%rd260], %fd162;
	mov.pred 	%p313, 0;
$L__BB0_283:
	setp.gt.s32 	%p244, %r1914, 49;
	not.pred 	%p245, %p313;
	or.pred  	%p246, %p244, %p245;
	@%p246 bra 	$L__BB0_294;
	mul.wide.s32 	%rd261, %r1914, 4;
	add.s64 	%rd262, %rd16, %rd261;
	st.local.u32 	[%rd262], %r764;
	cvt.rn.f64.s32 	%fd163, %r744;
	mul.wide.s32 	%rd263, %r1914, 8;
	add.s64 	%rd264, %rd15, %rd263;
	st.local.f64 	[%rd264], %fd163;
	add.s32 	%r1914, %r1914, 1;
	bra.uni 	$L__BB0_294;
$L__BB0_285:
	@%p221 bra 	$L__BB0_294;
	div.rn.f64 	%fd144, %fd231, %fd14;
	abs.f64 	%fd145, %fd144;
	add.f64 	%fd146, %fd145, 0dBFE0000000000000;
	cvt.rpi.f64.f64 	%fd147, %fd146;
	cvt.rzi.s32.f64 	%r1525, %fd147;
	cvt.rn.f64.s32 	%fd41, %r1525;
	setp.ltu.f64 	%p227, %fd2, %fd41;
	@%p227 bra 	$L__BB0_294;
	sub.f64 	%fd148, %fd2, %fd41;
	add.f64 	%fd149, %fd39, %fd148;
	cvt.rzi.s32.f64 	%r768, %fd149;
	setp.lt.s32 	%p229, %r1914, 1;
	mov.pred 	%p314, -1;
	@%p229 bra 	$L__BB0_292;
	mov.b32 	%r1913, 0;
	bra.uni 	$L__BB0_290;
$L__BB0_289:
	add.s32 	%r1913, %r1913, 1;
	setp.eq.s32 	%p232, %r1913, %r1914;
	@%p232 bra 	$L__BB0_292;
$L__BB0_290:
	mul.wide.u32 	%rd249, %r1913, 4;
	add.s64 	%rd250, %rd16, %rd249;
	ld.local.u32 	%r1527, [%rd250];
	setp.ne.s32 	%p230, %r1527, %r768;
	@%p230 bra 	$L__BB0_289;
	cvt.rn.f64.s32 	%fd150, %r744;
	mul.wide.u32 	%rd251, %r1913, 8;
	add.s64 	%rd252, %rd15, %rd251;
	ld.local.f64 	%fd151, [%rd252];
	add.f64 	%fd152, %fd151, %fd150;
	st.local.f64 	[%rd252], %fd152;
	mov.pred 	%p314, 0;
$L__BB0_292:
	setp.gt.s32 	%p234, %r1914, 49;
	not.pred 	%p235, %p314;
	or.pred  	%p236, %p234, %p235;
	@%p236 bra 	$L__BB0_294;
	mul.wide.s32 	%rd253, %r1914, 4;
	add.s64 	%rd254, %rd16, %rd253;
	st.local.u32 	[%rd254], %r768;
	cvt.rn.f64.s32 	%fd153, %r744;
	mul.wide.s32 	%rd255, %r1914, 8;
	add.s64 	%rd256, %rd15, %rd255;
	st.local.f64 	[%rd256], %fd153;
	add.s32 	%r1914, %r1914, 1;
$L__BB0_294:
	ld.param.f64 	%fd227, [MCScatteringSimulationKernel_param_4];
	setp.gt.f64 	%p299, %fd232, %fd5;
	setp.lt.f64 	%p300, %fd232, %fd11;
	or.pred  	%p301, %p299, %p300;
	setp.le.f64 	%p302, %fd229, %fd227;
	or.pred  	%p303, %p301, %p302;
	@%p303 bra 	$L__BB0_122;
	bra.uni 	$L__BB0_119;

}
.func  (.param .b64 func_retval0) __internal_accurate_pow(
	.param .b64 __internal_accurate_pow_param_0,
	.param .b64 __internal_accurate_pow_param_1
)
{
	.reg .pred 	%p<8>;
	.reg .b32 	%r<49>;
	.reg .b32 	%f<3>;
	.reg .b64 	%fd<109>;

	ld.param.f64 	%fd10, [__internal_accurate_pow_param_0];
	ld.param.f64 	%fd11, [__internal_accurate_pow_param_1];
	{
	.reg .b32 %temp; 
	mov.b64 	{%temp, %r46}, %fd10;
	}
	{
	.reg .b32 %temp; 
	mov.b64 	{%r45, %temp}, %fd10;
	}
	shr.u32 	%r47, %r46, 20;
	setp.gt.u32 	%p1, %r46, 1048575;
	@%p1 bra 	$L__BB1_2;
	mul.f64 	%fd12, %fd10, 0d4350000000000000;
	{
	.reg .b32 %temp; 
	mov.b64 	{%temp, %r46}, %fd12;
	}
	{
	.reg .b32 %temp; 
	mov.b64 	{%r45, %temp}, %fd12;
	}
	shr.u32 	%r16, %r46, 20;
	add.s32 	%r47, %r16, -54;
$L__BB1_2:
	add.s32 	%r48, %r47, -1023;
	and.b32  	%r17, %r46, -2146435073;
	or.b32  	%r18, %r17, 1072693248;
	mov.b64 	%fd107, {%r45, %r18};
	setp.lt.u32 	%p2, %r18, 1073127583;
	@%p2 bra 	$L__BB1_4;
	{
	.reg .b32 %temp; 
	mov.b64 	{%r19, %temp}, %fd107;
	}
	{
	.reg .b32 %temp; 
	mov.b64 	{%temp, %r20}, %fd107;
	}
	add.s32 	%r21, %r20, -1048576;
	mov.b64 	%fd107, {%r19, %r21};
	add.s32 	%r48, %r47, -1022;
$L__BB1_4:
	add.f64 	%fd13, %fd107, 0dBFF0000000000000;
	add.f64 	%fd14, %fd107, 0d3FF0000000000000;
	rcp.approx.ftz.f64 	%fd15, %fd14;
	neg.f64 	%fd16, %fd14;
	fma.rn.f64 	%fd17, %fd16, %fd15, 0d3FF0000000000000;
	fma.rn.f64 	%fd18, %fd17, %fd17, %fd17;
	fma.rn.f64 	%fd19, %fd18, %fd15, %fd15;
	mul.f64 	%fd20, %fd13, %fd19;
	fma.rn.f64 	%fd21, %fd13, %fd19, %fd20;
	mul.f64 	%fd22, %fd21, %fd21;
	fma.rn.f64 	%fd23, %fd22, 0d3EB0F5FF7D2CAFE2, 0d3ED0F5D241AD3B5A;
	fma.rn.f64 	%fd24, %fd23, %fd22, 0d3EF3B20A75488A3F;
	fma.rn.f64 	%fd25, %fd24, %fd22, 0d3F1745CDE4FAECD5;
	fma.rn.f64 	%fd26, %fd25, %fd22, 0d3F3C71C7258A578B;
	fma.rn.f64 	%fd27, %fd26, %fd22, 0d3F6249249242B910;
	fma.rn.f64 	%fd28, %fd27, %fd22, 0d3F89999999999DFB;
	sub.f64 	%fd29, %fd13, %fd21;
	add.f64 	%fd30, %fd29, %fd29;
	neg.f64 	%fd31, %fd21;
	fma.rn.f64 	%fd32, %fd31, %fd13, %fd30;
	mul.f64 	%fd33, %fd19, %fd32;
	fma.rn.f64 	%fd34, %fd22, %fd28, 0d3FB5555555555555;
	mov.f64 	%fd35, 0d3FB5555555555555;
	sub.f64 	%fd36, %fd35, %fd34;
	fma.rn.f64 	%fd37, %fd22, %fd28, %fd36;
	add.f64 	%fd38, %fd37, 0dBC46A4CB00B9E7B0;
	add.f64 	%fd39, %fd34, %fd38;
	sub.f64 	%fd40, %fd34, %fd39;
	add.f64 	%fd41, %fd38, %fd40;
	mul.rn.f64 	%fd42, %fd21, %fd21;
	neg.f64 	%fd43, %fd42;
	fma.rn.f64 	%fd44, %fd21, %fd21, %fd43;
	{
	.reg .b32 %temp; 
	mov.b64 	{%r22, %temp}, %fd33;
	}
	{
	.reg .b32 %temp; 
	mov.b64 	{%temp, %r23}, %fd33;
	}
	add.s32 	%r24, %r23, 1048576;
	mov.b64 	%fd45, {%r22, %r24};
	fma.rn.f64 	%fd46, %fd21, %fd45, %fd44;
	mul.rn.f64 	%fd47, %fd42, %fd21;
	neg.f64 	%fd48, %fd47;
	fma.rn.f64 	%fd49, %fd42, %fd21, %fd48;
	fma.rn.f64 	%fd50, %fd42, %fd33, %fd49;
	fma.rn.f64 	%fd51, %fd46, %fd21, %fd50;
	mul.rn.f64 	%fd52, %fd39, %fd47;
	neg.f64 	%fd53, %fd52;
	fma.rn.f64 	%fd54, %fd39, %fd47, %fd53;
	fma.rn.f64 	%fd55, %fd39, %fd51, %fd54;
	fma.rn.f64 	%fd56, %fd41, %fd47, %fd55;
	add.f64 	%fd57, %fd52, %fd56;
	sub.f64 	%fd58, %fd52, %fd57;
	add.f64 	%fd59, %fd56, %fd58;
	add.f64 	%fd60, %fd21, %fd57;
	sub.f64 	%fd61, %fd21, %fd60;
	add.f64 	%fd62, %fd57, %fd61;
	add.f64 	%fd63, %fd59, %fd62;
	add.f64 	%fd64, %fd33, %fd63;
	add.f64 	%fd65, %fd60, %fd64;
	sub.f64 	%fd66, %fd60, %fd65;
	add.f64 	%fd67, %fd64, %fd66;
	xor.b32  	%r25, %r48, -2147483648;
	mov.b32 	%r26, 1127219200;
	mov.b64 	%fd68, {%r25, %r26};
	mov.b32 	%r27, -2147483648;
	mov.b64 	%fd69, {%r27, %r26};
	sub.f64 	%fd70, %fd68, %fd69;
	fma.rn.f64 	%fd71, %fd70, 0d3FE62E42FEFA39EF, %fd65;
	fma.rn.f64 	%fd72, %fd70, 0dBFE62E42FEFA39EF, %fd71;
	sub.f64 	%fd73, %fd72, %fd65;
	sub.f64 	%fd74, %fd67, %fd73;
	fma.rn.f64 	%fd75, %fd70, 0d3C7ABC9E3B39803F, %fd74;
	add.f64 	%fd76, %fd71, %fd75;
	sub.f64 	%fd77, %fd71, %fd76;
	add.f64 	%fd78, %fd75, %fd77;
	{
	.reg .b32 %temp; 
	mov.b64 	{%temp, %r28}, %fd11;
	}
	{
	.reg .b32 %temp; 
	mov.b64 	{%r29, %temp}, %fd11;
	}
	shl.b32 	%r30, %r28, 1;
	setp.gt.u32 	%p3, %r30, -33554433;
	and.b32  	%r31, %r28, -15728641;
	selp.b32 	%r32, %r31, %r28, %p3;
	mov.b64 	%fd79, {%r29, %r32};
	mul.rn.f64 	%fd80, %fd76, %fd79;
	neg.f64 	%fd81, %fd80;
	fma.rn.f64 	%fd82, %fd76, %fd79, %fd81;
	fma.rn.f64 	%fd83, %fd78, %fd79, %fd82;
	add.f64 	%fd4, %fd80, %fd83;
	sub.f64 	%fd84, %fd80, %fd4;
	add.f64 	%fd5, %fd83, %fd84;
	fma.rn.f64 	%fd85, %fd4, 0d3FF71547652B82FE, 0d4338000000000000;
	{
	.reg .b32 %temp; 
	mov.b64 	{%r13, %temp}, %fd85;
	}
	mov.f64 	%fd86, 0dC338000000000000;
	add.rn.f64 	%fd87, %fd85, %fd86;
	fma.rn.f64 	%fd88, %fd87, 0dBFE62E42FEFA39EF, %fd4;
	fma.rn.f64 	%fd89, %fd87, 0dBC7ABC9E3B39803F, %fd88;
	fma.rn.f64 	%fd90, %fd89, 0d3E5ADE1569CE2BDF, 0d3E928AF3FCA213EA;
	fma.rn.f64 	%fd91, %fd90, %fd89, 0d3EC71DEE62401315;
	fma.rn.f64 	%fd92, %fd91, %fd89, 0d3EFA01997C89EB71;
	fma.rn.f64 	%fd93, %fd92, %fd89, 0d3F2A01A014761F65;
	fma.rn.f64 	%fd94, %fd93, %fd89, 0d3F56C16C1852B7AF;
	fma.rn.f64 	%fd95, %fd94, %fd89, 0d3F81111111122322;
	fma.rn.f64 	%fd96, %fd95, %fd89, 0d3FA55555555502A1;
	fma.rn.f64 	%fd97, %fd96, %fd89, 0d3FC5555555555511;
	fma.rn.f64 	%fd98, %fd97, %fd89, 0d3FE000000000000B;
	fma.rn.f64 	%fd99, %fd98, %fd89, 0d3FF0000000000000;
	fma.rn.f64 	%fd100, %fd99, %fd89, 0d3FF0000000000000;
	{
	.reg .b32 %temp; 
	mov.b64 	{%r14, %temp}, %fd100;
	}
	{
	.reg .b32 %temp; 
	mov.b64 	{%temp, %r15}, %fd100;
	}
	shl.b32 	%r33, %r13, 20;
	add.s32 	%r34, %r33, %r15;
	mov.b64 	%fd108, {%r14, %r34};
	{
	.reg .b32 %temp; 
	mov.b64 	{%temp, %r35}, %fd4;
	}
	mov.b32 	%f2, %r35;
	abs.f32 	%f1, %f2;
	setp.lt.f32 	%p4, %f1, 0f4086232B;
	@%p4 bra 	$L__BB1_7;
	setp.lt.f64 	%p5, %fd4, 0d0000000000000000;
	add.f64 	%fd101, %fd4, 0d7FF0000000000000;
	selp.f64 	%fd108, 0d0000000000000000, %fd101, %p5;
	setp.geu.f32 	%p6, %f1, 0f40874800;
	@%p6 bra 	$L__BB1_7;
	shr.u32 	%r36, %r13, 31;
	add.s32 	%r37, %r13, %r36;
	shr.s32 	%r38, %r37, 1;
	shl.b32 	%r39, %r38, 20;
	add.s32 	%r40, %r15, %r39;
	mov.b64 	%fd102, {%r14, %r40};
	sub.s32 	%r41, %r13, %r38;
	shl.b32 	%r42, %r41, 20;
	add.s32 	%r43, %r42, 1072693248;
	mov.b32 	%r44, 0;
	mov.b64 	%fd103, {%r44, %r43};
	mul.f64 	%fd108, %fd103, %fd102;
$L__BB1_7:
	abs.f64 	%fd104, %fd108;
	setp.eq.f64 	%p7, %fd104, 0d7FF0000000000000;
	fma.rn.f64 	%fd105, %fd108, %fd5, %fd108;
	selp.f64 	%fd106, %fd108, %fd105, %p7;
	st.param.f64 	[func_retval0], %fd106;
	ret;

}


// ===== COMPILED SASS (sm_100) =====

	.target	sm_100

	.elftype	@"ET_EXEC"


//--------------------- .note.nv.tkinfo           --------------------------
	.section	.note.nv.tkinfo,"",@"SHT_NOTE"
	.sectionflags	@"SHF_NOTE_NV_TKINFO"
	.tkinfo
        /*0018*/ 	.word	0x00000002
        /*0030*/ 	.string	""
        /*0030*/ 	.string	"ptxas"
        /*0030*/ 	.string	"Cuda compilation tools, release 13.0, V13.0.88"
        /*0030*/ 	.string	"Build cuda_13.0.r13.0/compiler.36424714_0"
        /*0030*/ 	.string	"-arch sm_100 -m 64 "



//--------------------- .note.nv.cuinfo           --------------------------
	.section	.note.nv.cuinfo,"",@"SHT_NOTE"
	.sectionflags	@"SHF_NOTE_NV_CUINFO"
        /*0018*/ 	.short	0x0002
        /*001a*/ 	.short	0x0064
        /*001c*/ 	.short	0x0082
	.zero		2


//--------------------- .nv.info                  --------------------------
	.section	.nv.info,"",@"SHT_CUDA_INFO"
	.align	4


	//----- nvinfo : EIATTR_REGCOUNT
	.align		4
        /*0000*/ 	.byte	0x04, 0x2f
        /*0002*/ 	.short	(.L_11 - .L_10)
	.align		4
.L_10:
        /*0004*/ 	.word	index@(MCScatteringSimulationKernel)
        /*0008*/ 	.word	0x0000005c


	//----- nvinfo : EIATTR_FRAME_SIZE
	.align		4
.L_11:
        /*000c*/ 	.byte	0x04, 0x11
        /*000e*/ 	.short	(.L_13 - .L_12)
	.align		4
.L_12:
        /*0010*/ 	.word	index@($MCScatteringSimulationKernel$__internal_accurate_pow)
        /*0014*/ 	.word	0x000002b0


	//----- nvinfo : EIATTR_FRAME_SIZE
	.align		4
.L_13:
        /*0018*/ 	.byte	0x04, 0x11
        /*001a*/ 	.short	(.L_15 - .L_14)
	.align		4
.L_14:
        /*001c*/ 	.word	index@($__internal_4_$__cuda_sm3x_div_rn_noftz_f32_slowpath)
        /*0020*/ 	.word	0x000002b0


	//----- nvinfo : EIATTR_FRAME_SIZE
	.align		4
.L_15:
        /*0024*/ 	.byte	0x04, 0x11
        /*0026*/ 	.short	(.L_17 - .L_16)
	.align		4
.L_16:
        /*0028*/ 	.word	index@($__internal_3_$__cuda_sm20_sqrt_rn_f32_slowpath)
        /*002c*/ 	.word	0x000002b0


	//----- nvinfo : EIATTR_FRAME_SIZE
	.align		4
.L_17:
        /*0030*/ 	.byte	0x04, 0x11
        /*0032*/ 	.short	(.L_19 - .L_18)
	.align		4
.L_18:
        /*0034*/ 	.word	index@($__internal_2_$__cuda_sm20_rcp_rn_f32_slowpath)
        /*0038*/ 	.word	0x000002b0


	//----- nvinfo : EIATTR_FRAME_SIZE
	.align		4
.L_19:
        /*003c*/ 	.byte	0x04, 0x11
        /*003e*/ 	.short	(.L_21 - .L_20)
	.align		4
.L_20:
        /*0040*/ 	.word	index@($__internal_1_$__cuda_sm20_div_rn_f64_full)
        /*0044*/ 	.word	0x000002b0


	//----- nvinfo : EIATTR_FRAME_SIZE
	.align		4
.L_21:
        /*0048*/ 	.byte	0x04, 0x11
        /*004a*/ 	.short	(.L_23 - .L_22)
	.align		4
.L_22:
        /*004c*/ 	.word	index@($__internal_0_$__cuda_sm20_dblrcp_rn_slowpath_v3)
        /*0050*/ 	.word	0x000002b0


	//----- nvinfo : EIATTR_FRAME_SIZE
	.align		4
.L_23:
        /*0054*/ 	.byte	0x04, 0x11
        /*0056*/ 	.short	(.L_25 - .L_24)
	.align		4
.L_24:
        /*0058*/ 	.word	index@(MCScatteringSimulationKernel)
        /*005c*/ 	.word	0x000002b0


	//----- nvinfo : EIATTR_MIN_STACK_SIZE
	.align		4
.L_25:
        /*0060*/ 	.byte	0x04, 0x12
        /*0062*/ 	.short	(.L_27 - .L_26)
	.align		4
.L_26:
        /*0064*/ 	.word	index@(MCScatteringSimulationKernel)
        /*0068*/ 	.word	0x000002b0
.L_27:


//--------------------- .nv.compat                --------------------------
	.section	.nv.compat,"",@"SHT_CUDA_COMPAT_INFO"
	.align	4
        /*0000*/ 	.byte	0x02, 0x09, 0x00, 0x00, 0x02, 0x02, 0x01, 0x00, 0x02, 0x05, 0x05, 0x00, 0x03, 0x07, 0x01, 0x01
        /*0010*/ 	.byte	0x02, 0x03, 0x00, 0x00, 0x02, 0x06, 0x01, 0x00, 0x04, 0x0b, 0x08, 0x00, 0x01, 0x00, 0x00, 0x00
        /*0020*/ 	.byte	0x00, 0x00, 0x00, 0x00


//--------------------- .nv.info.MCScatteringSimulationKernel --------------------------
	.section	.nv.info.MCScatteringSimulationKernel,"",@"SHT_CUDA_INFO"
	.sectionflags	@""
	.align	4


	//----- nvinfo : EIATTR_CUDA_API_VERSION
	.align		4
        /*0000*/ 	.byte	0x04, 0x37
        /*0002*/ 	.short	(.L_29 - .L_28)
.L_28:
        /*0004*/ 	.word	0x00000082


	//----- nvinfo : EIATTR_KPARAM_INFO
	.align		4
.L_29:
        /*0008*/ 	.byte	0x04, 0x17
        /*000a*/ 	.short	(.L_31 - .L_30)
.L_30:
        /*000c*/ 	.word	0x00000000
        /*0010*/ 	.short	0x0012
        /*0012*/ 	.short	0x0088
        /*0014*/ 	.byte	0x00, 0xf5, 0x21, 0x00


	//----- nvinfo : EIATTR_KPARAM_INFO
	.align		4
.L_31:
        /*0018*/ 	.byte	0x04, 0x17
        /*001a*/ 	.short	(.L_33 - .L_32)
.L_32:
        /*001c*/ 	.word	0x00000000
        /*0020*/ 	.short	0x0011
        /*0022*/ 	.short	0x0080
        /*0024*/ 	.byte	0x00, 0xf0, 0x21, 0x00


	//----- nvinfo : EIATTR_KPARAM_INFO
	.align		4
.L_33:
        /*0028*/ 	.byte	0x04, 0x17
        /*002a*/ 	.short	(.L_35 - .L_34)
.L_34:
        /*002c*/ 	.word	0x00000000
        /*0030*/ 	.short	0x0010
        /*0032*/ 	.short	0x0078
        /*0034*/ 	.byte	0x00, 0xf0, 0x21, 0x00


	//----- nvinfo : EIATTR_KPARAM_INFO
	.align		4
.L_35:
        /*0038*/ 	.byte	0x04, 0x17
        /*003a*/ 	.short	(.L_37 - .L_36)
.L_36:
        /*003c*/ 	.word	0x00000000
        /*0040*/ 	.short	0x000f
        /*0042*/ 	.short	0x0070
        /*0044*/ 	.byte	0x00, 0xf0, 0x21, 0x00


	//----- nvinfo : EIATTR_KPARAM_INFO
	.align		4
.L_37:
        /*0048*/ 	.byte	0x04, 0x17
        /*004a*/ 	.short	(.L_39 - .L_38)
.L_38:
        /*004c*/ 	.word	0x00000000
        /*0050*/ 	.short	0x000e
        /*0052*/ 	.short	0x0068
        /*0054*/ 	.byte	0x00, 0xf0, 0x21, 0x00


	//----- nvinfo : EIATTR_KPARAM_INFO
	.align		4
.L_39:
        /*0058*/ 	.byte	0x04, 0x17
        /*005a*/ 	.short	(.L_41 - .L_40)
.L_40:
        /*005c*/ 	.word	0x00000000
        /*0060*/ 	.short	0x000d
        /*0062*/ 	.short	0x0060
        /*0064*/ 	.byte	0x00, 0xf0, 0x21, 0x00


	//----- nvinfo : EIATTR_KPARAM_INFO
	.align		4
.L_41:
        /*0068*/ 	.byte	0x04, 0x17
        /*006a*/ 	.short	(.L_43 - .L_42)
.L_42:
        /*006c*/ 	.word	0x00000000
        /*0070*/ 	.short	0x000c
        /*0072*/ 	.short	0x0058
        /*0074*/ 	.byte	0x00, 0xf0, 0x21, 0x00


	//----- nvinfo : EIATTR_KPARAM_INFO
	.align		4
.L_43:
        /*0078*/ 	.byte	0x04, 0x17
        /*007a*/ 	.short	(.L_45 - .L_44)
.L_44:
        /*007c*/ 	.word	0x00000000
        /*0080*/ 	.short	0x000b
        /*0082*/ 	.short	0x0050
        /*0084*/ 	.byte	0x00, 0xf0, 0x21, 0x00


	//----- nvinfo : EIATTR_KPARAM_INFO
	.align		4
.L_45:
        /*0088*/ 	.byte	0x04, 0x17
        /*008a*/ 	.short	(.L_47 - .L_46)
.L_46:
        /*008c*/ 	.word	0x00000000
        /*0090*/ 	.short	0x000a
        /*0092*/ 	.short	0x0048
        /*0094*/ 	.byte	0x00, 0xf0, 0x21, 0x00


	//----- nvinfo : EIATTR_KPARAM_INFO
	.align		4
.L_47:
        /*0098*/ 	.byte	0x04, 0x17
        /*009a*/ 	.short	(.L_49 - .L_48)
.L_48:
        /*009c*/ 	.word	0x00000000
        /*00a0*/ 	.short	0x0009
        /*00a2*/ 	.short	0x0040
        /*00a4*/ 	.byte	0x00, 0xf0, 0x21, 0x00


	//----- nvinfo : EIATTR_KPARAM_INFO
	.align		4
.L_49:
        /*00a8*/ 	.byte	0x04, 0x17
        /*00aa*/ 	.short	(.L_51 - .L_50)
.L_50:
        /*00ac*/ 	.word	0x00000000
        /*00b0*/ 	.short	0x0008
        /*00b2*/ 	.short	0x0038
        /*00b4*/ 	.byte	0x00, 0xf0, 0x21, 0x00


	//----- nvinfo : EIATTR_KPARAM_INFO
	.align		4
.L_51:
        /*00b8*/ 	.byte	0x04, 0x17
        /*00ba*/ 	.short	(.L_53 - .L_52)
.L_52:
        /*00bc*/ 	.word	0x00000000
        /*00c0*/ 	.short	0x0007
        /*00c2*/ 	.short	0x0034
        /*00c4*/ 	.byte	0x00, 0xf0, 0x11, 0x00


	//----- nvinfo : EIATTR_KPARAM_INFO
	.align		4
.L_53:
        /*00c8*/ 	.byte	0x04, 0x17
        /*00ca*/ 	.short	(.L_55 - .L_54)
.L_54:
        /*00cc*/ 	.word	0x00000000
        /*00d0*/ 	.short	0x0006
        /*00d2*/ 	.short	0x0030
        /*00d4*/ 	.byte	0x00, 0xf0, 0x11, 0x00


	//----- nvinfo : EIATTR_KPARAM_INFO
	.align		4
.L_55:
        /*00d8*/ 	.byte	0x04, 0x17
        /*00da*/ 	.short	(.L_57 - .L_56)
.L_56:
        /*00dc*/ 	.word	0x00000000
        /*00e0*/ 	.short	0x0005
        /*00e2*/ 	.short	0x0028
        /*00e4*/ 	.byte	0x00, 0xf0, 0x21, 0x00


	//----- nvinfo : EIATTR_KPARAM_INFO
	.align		4
.L_57:
        /*00e8*/ 	.byte	0x04, 0x17
        /*00ea*/ 	.short	(.L_59 - .L_58)
.L_58:
        /*00ec*/ 	.word	0x00000000
        /*00f0*/ 	.short	0x0004
        /*00f2*/ 	.short	0x0020
        /*00f4*/ 	.byte	0x00, 0xf0, 0x21, 0x00


	//----- nvinfo : EIATTR_KPARAM_INFO
	.align		4
.L_59:
        /*00f8*/ 	.byte	0x04, 0x17
        /*00fa*/ 	.short	(.L_61 - .L_60)
.L_60:
        /*00fc*/ 	.word	0x00000000
        /*0100*/ 	.short	0x0003
        /*0102*/ 	.short	0x0018
        /*0104*/ 	.byte	0x00, 0xf0, 0x21, 0x00


	//----- nvinfo : EIATTR_KPARAM_INFO
	.align		4
.L_61:
        /*0108*/ 	.byte	0x04, 0x17
        /*010a*/ 	.short	(.L_63 - .L_62)
.L_62:
        /*010c*/ 	.word	0x00000000
        /*0110*/ 	.short	0x0002
        /*0112*/ 	.short	0x0010
        /*0114*/ 	.byte	0x00, 0xf0, 0x21, 0x00


	//----- nvinfo : EIATTR_KPARAM_INFO
	.align		4
.L_63:
        /*0118*/ 	.byte	0x04, 0x17
        /*011a*/ 	.short	(.L_65 - .L_64)
.L_64:
        /*011c*/ 	.word	0x00000000
        /*0120*/ 	.short	0x0001
        /*0122*/ 	.short	0x0008
        /*0124*/ 	.byte	0x00, 0xf0, 0x11, 0x00


	//----- nvinfo : EIATTR_KPARAM_INFO
	.align		4
.L_65:
        /*0128*/ 	.byte	0x04, 0x17
        /*012a*/ 	.short	(.L_67 - .L_66)
.L_66:
        /*012c*/ 	.word	0x00000000
        /*0130*/ 	.short	0x0000
        /*0132*/ 	.short	0x0000
        /*0134*/ 	.byte	0x00, 0xf5, 0x21, 0x00


	//----- nvinfo : EIATTR_SPARSE_MMA_MASK
	.align		4
.L_67:
        /*0138*/ 	.byte	0x03, 0x50
        /*013a*/ 	.short	0x0000


	//----- nvinfo : EIATTR_MAXREG_COUNT
	.align		4
        /*013c*/ 	.byte	0x03, 0x1b
        /*013e*/ 	.short	0x00ff


	//----- nvinfo : EIATTR_MERCURY_ISA_VERSION
	.align		4
        /*0140*/ 	.byte	0x03, 0x5f
        /*0142*/ 	.short	0x0101


	//----- nvinfo : EIATTR_VRC_CTA_INIT_COUNT
	.align		4
        /*0144*/ 	.byte	0x02, 0x4a
	.zero		1
	.zero		1


	//----- nvinfo : EIATTR_EXIT_INSTR_OFFSETS
	.align		4
        /*0148*/ 	.byte	0x04, 0x1c
        /*014a*/ 	.short	(.L_69 - .L_68)


	//   ....[0]....
.L_68:
        /*014c*/ 	.word	0x000027a0


	//   ....[1]....
        /*0150*/ 	.word	0x00002810


	//   ....[2]....
        /*0154*/ 	.word	0x0000b4f0


	//----- nvinfo : EIATTR_CRS_STACK_SIZE
	.align		4
.L_69:
        /*0158*/ 	.byte	0x04, 0x1e
        /*015a*/ 	.short	(.L_71 - .L_70)
.L_70:
        /*015c*/ 	.word	0x00000000


	//----- nvinfo : EIATTR_CBANK_PARAM_SIZE
	.align		4
.L_71:
        /*0160*/ 	.byte	0x03, 0x19
        /*0162*/ 	.short	0x0090


	//----- nvinfo : EIATTR_PARAM_CBANK
	.align		4
        /*0164*/ 	.byte	0x04, 0x0a
        /*0166*/ 	.short	(.L_73 - .L_72)
	.align		4
.L_72:
        /*0168*/ 	.word	index@(.nv.constant0.MCScatteringSimulationKernel)
        /*016c*/ 	.short	0x0380
        /*016e*/ 	.short	0x0090


	//----- nvinfo : EIATTR_SW_WAR
	.align		4
.L_73:
        /*0170*/ 	.byte	0x04, 0x36
        /*0172*/ 	.short	(.L_75 - .L_74)
.L_74:
        /*0174*/ 	.word	0x00000008
.L_75:


//--------------------- .nv.callgraph             --------------------------
	.section	.nv.callgraph,"",@"SHT_CUDA_CALLGRAPH"
	.align	4
	.sectionentsize	8
	.align		4
        /*0000*/ 	.word	0x00000000
	.align		4
        /*0004*/ 	.word	0xffffffff
	.align		4
        /*0008*/ 	.word	0x00000000
	.align		4
        /*000c*/ 	.word	0xfffffffe
	.align		4
        /*0010*/ 	.word	0x00000000
	.align		4
        /*0014*/ 	.word	0xfffffffd
	.align		4
        /*0018*/ 	.word	0x00000000
	.align		4
        /*001c*/ 	.word	0xfffffffc


//--------------------- .nv.constant4             --------------------------
	.section	.nv.constant4,"a",@progbits
	.align	8
	.align		8
.nv.constant4:
        /*0000*/ 	.dword	precalc_xorwow_matrix
	.align		8
        /*0008*/ 	.dword	precalc_xorwow_offset_matrix
	.align		8
        /*0010*/ 	.dword	mrg32k3aM1
	.align		8
        /*0018*/ 	.dword	mrg32k3aM2
	.align		8
        /*0020*/ 	.dword	mrg32k3aM1SubSeq
	.align		8
        /*0028*/ 	.dword	mrg32k3aM2SubSeq
	.align		8
        /*0030*/ 	.dword	mrg32k3aM1Seq
	.align		8
        /*0038*/ 	.dword	mrg32k3aM2Seq
	.align		8
        /*0040*/ 	.dword	__cudart_i2opi_f


//--------------------- .nv.constant3             --------------------------
	.section	.nv.constant3,"a",@progbits
	.align	8
.nv.constant3:
	.type		__cr_lgamma_table,@object
	.size		__cr_lgamma_table,(.L_8 - __cr_lgamma_table)
__cr_lgamma_table:
        /*0000*/ 	.byte	0x00, 0x00, 0x00, 0x00, 0x00, 0x00, 0x00, 0x00, 0x00, 0x00, 0x00, 0x00, 0x00, 0x00, 0x00, 0x00
        /*0010*/ 	.byte	0xef, 0x39, 0xfa, 0xfe, 0x42, 0x2e, 0xe6, 0x3f, 0x02, 0x20, 0x2a, 0xfa, 0x0b, 0xab, 0xfc, 0x3f
        /*0020*/ 	.byte	0xf9, 0x2c, 0x92, 0x7c, 0xa7, 0x6c, 0x09, 0x40, 0xc9, 0x79, 0x44, 0x3c, 0x64, 0x26, 0x13, 0x40
        /*0030*/ 	.byte	0xca, 0x01, 0xcf, 0x3a, 0x27, 0x51, 0x1a, 0x40, 0x30, 0xcc, 0x2d, 0xf3, 0xe1, 0x0c, 0x21, 0x40
        /*0040*/ 	.byte	0x0d, 0xb7, 0xfc, 0x82, 0x8e, 0x35, 0x25, 0x40
.L_8:


//--------------------- .text.MCScatteringSimulationKernel --------------------------
	.section	.text.MCScatteringSimulationKernel,"ax",@progbits
	.align	128
        .global         MCScatteringSimulationKernel
        .type           MCScatteringSimulationKernel,@function
        .size           MCScatteringSimulationKernel,(.L_x_199 - MCScatteringSimulationKernel)
        .other          MCScatteringSimulationKernel,@"STO_CUDA_ENTRY STV_DEFAULT"
MCScatteringSimulationKernel:
.text.MCScatteringSimulationKernel:
[----:B------:R-:W0:Y:S01]  /*0000*/  LDC R1, c[0x0][0x37c] ;  /* 0x0000df00ff017b82 */ /* 0x000e220000000800 */
[----:B------:R-:W1:Y:S07]  /*0010*/  S2R R3, SR_TID.X ;  /* 0x0000000000037919 */ /* 0x000e6e0000002100 */
[----:B------:R-:W1:Y:S01]  /*0020*/  S2UR UR4, SR_CTAID.X ;  /* 0x00000000000479c3 */ /* 0x000e620000002500 */
[----:B------:R-:W2:Y:S01]  /*0030*/  LDCU UR6, c[0x0][0x3b4] ;  /* 0x00007680ff0677ac */ /* 0x000ea20008000800 */
[----:B0-----:R-:W-:Y:S01]  /*0040*/  VIADD R1, R1, 0xfffffd50 ;  /* 0xfffffd5001017836 */ /* 0x001fe20000000000 */
[----:B------:R-:W0:Y:S01]  /*0050*/  S2R R5, SR_TID.Y ;  /* 0x0000000000057919 */ /* 0x000e220000002200 */
[----:B------:R-:W-:Y:S01]  /*0060*/  IMAD.MOV.U32 R12, RZ, RZ, -0x23270784 ;  /* 0xdcd8f87cff0c7424 */ /* 0x000fe200078e00ff */
[----:B------:R-:W3:Y:S01]  /*0070*/  LDCU.64 UR10, c[0x0][0x358] ;  /* 0x00006b00ff0a77ac */ /* 0x000ee20008000a00 */
[----:B------:R-:W-:Y:S01]  /*0080*/  IMAD.MOV.U32 R8, RZ, RZ, 0x3198c20f ;  /* 0x3198c20fff087424 */ /* 0x000fe200078e00ff */
[----:B------:R-:W-:Y:S01]  /*0090*/  BSSY.RECONVERGENT B0, `(.L_x_0) ;  /* 0x000026b000007945 */ /* 0x000fe20003800200 */
[----:B------:R-:W1:Y:S01]  /*00a0*/  LDC R6, c[0x0][0x360] ;  /* 0x0000d800ff067b82 */ /* 0x000e620000000800 */
[----:B------:R-:W-:-:S02]  /*00b0*/  IMAD.MOV.U32 R9, RZ, RZ, 0x5efdb30c ;  /* 0x5efdb30cff097424 */ /* 0x000fc400078e00ff */
[----:B------:R-:W-:Y:S02]  /*00c0*/  IMAD.MOV.U32 R10, RZ, RZ, 0x423bb012 ;  /* 0x423bb012ff0a7424 */ /* 0x000fe400078e00ff */
[----:B------:R-:W-:Y:S02]  /*00d0*/  IMAD.MOV.U32 R11, RZ, RZ, -0x75bd8fc ;  /* 0xf8a42704ff0b7424 */ /* 0x000fe400078e00ff */
[----:B------:R-:W-:Y:S01]  /*00e0*/  IMAD.MOV.U32 R13, RZ, RZ, 0x57fa2510 ;  /* 0x57fa2510ff0d7424 */ /* 0x000fe200078e00ff */
[----:B------:R-:W0:Y:S01]  /*00f0*/  S2UR UR5, SR_CTAID.Y ;  /* 0x00000000000579c3 */ /* 0x000e220000002600 */
[----:B------:R-:W-:Y:S01]  /*0100*/  IMAD.MOV.U32 R2, RZ, RZ, 0x423bb012 ;  /* 0x423bb012ff027424 */ /* 0x000fe200078e00ff */
[----:B------:R4:W-:Y:S01]  /*0110*/  STL.128 [R1+0x20], R8 ;  /* 0x0000200801007387 */ /* 0x0009e20000100c00 */
[----:B------:R-:W-:-:S03]  /*0120*/  IMAD.MOV.U32 R4, RZ, RZ, -0x23270784 ;  /* 0xdcd8f87cff047424 */ /* 0x000fc600078e00ff */
[----:B------:R4:W-:Y:S02]  /*0130*/  STL.64 [R1+0x30], R12 ;  /* 0x0000300c01007387 */ /* 0x0009e40000100a00 */
[----:B------:R-:W0:Y:S01]  /*0140*/  LDC R0, c[0x0][0x364] ;  /* 0x0000d900ff007b82 */ /* 0x000e220000000800 */
[----:B-1----:R-:W-:Y:S02]  /*0150*/  IMAD R6, R6, UR4, R3 ;  /* 0x0000000406067c24 */ /* 0x002fe4000f8e0203 */
[----:B0-----:R-:W-:Y:S02]  /*0160*/  IMAD R3, R0, UR5, R5 ;  /* 0x0000000500037c24 */ /* 0x001fe4000f8e0205 */
[----:B------:R-:W-:Y:S02]  /*0170*/  IMAD.MOV.U32 R0, RZ, RZ, 0x5efdb30c ;  /* 0x5efdb30cff007424 */ /* 0x000fe400078e00ff */
[----:B--2---:R-:W-:Y:S01]  /*0180*/  IMAD R6, R3, UR6, R6 ;  /* 0x0000000603067c24 */ /* 0x004fe2000f8e0206 */
[----:B------:R-:W-:Y:S01]  /*0190*/  R2UR UR6, R1 ;  /* 0x00000000010672ca */ /* 0x000fe200000e0000 */
[----:B------:R-:W-:-:S02]  /*01a0*/  IMAD.MOV.U32 R3, RZ, RZ, -0x75bd8fc ;  /* 0xf8a42704ff037424 */ /* 0x000fc400078e00ff */
[----:B------:R-:W-:Y:S01]  /*01b0*/  IMAD.MOV.U32 R5, RZ, RZ, 0x57fa2510 ;  /* 0x57fa2510ff057424 */ /* 0x000fe200078e00ff */
[----:B------:R-:W-:-:S13]  /*01c0*/  ISETP.NE.AND P0, PT, R6, RZ, PT ;  /* 0x000000ff0600720c */ /* 0x000fda0003f05270 */
[----:B---34-:R-:W-:Y:S05]  /*01d0*/  @!P0 BRA `(.L_x_1) ;  /* 0x0000002400588947 */ /* 0x018fea0003800000 */
[----:B------:R-:W-:Y:S01]  /*01e0*/  VIADD R7, R1, 0x20 ;  /* 0x0000002001077836 */ /* 0x000fe20000000000 */
[--C-:B------:R-:W-:Y:S01]  /*01f0*/  SHF.R.S32.HI R12, RZ, 0x1f, R6.reuse ;  /* 0x0000001fff0c7819 */ /* 0x100fe20000011406 */
[----:B------:R-:W-:Y:S02]  /*0200*/  IMAD.MOV.U32 R13, RZ, RZ, R6 ;  /* 0x000000ffff0d7224 */ /* 0x000fe400078e0006 */
[----:B------:R-:W-:Y:S02]  /*0210*/  IMAD.MOV.U32 R14, RZ, RZ, RZ ;  /* 0x000000ffff0e7224 */ /* 0x000fe400078e00ff */
[----:B------:R-:W-:Y:S02]  /*0220*/  IMAD.MOV.U32 R0, RZ, RZ, 0x5efdb30c ;  /* 0x5efdb30cff007424 */ /* 0x000fe400078e00ff */
[----:B------:R-:W-:Y:S02]  /*0230*/  IMAD.MOV.U32 R2, RZ, RZ, 0x423bb012 ;  /* 0x423bb012ff027424 */ /* 0x000fe400078e00ff */
[----:B------:R-:W-:-:S02]  /*0240*/  IMAD.MOV.U32 R3, RZ, RZ, -0x75bd8fc ;  /* 0xf8a42704ff037424 */ /* 0x000fc400078e00ff */
[----:B------:R-:W-:Y:S02]  /*0250*/  IMAD.MOV.U32 R4, RZ, RZ, -0x23270784 ;  /* 0xdcd8f87cff047424 */ /* 0x000fe400078e00ff */
[----:B------:R-:W-:-:S07]  /*0260*/  IMAD.MOV.U32 R5, RZ, RZ, 0x57fa2510 ;  /* 0x57fa2510ff057424 */ /* 0x000fce00078e00ff */
.L_x_10:
[----:B------:R-:W-:Y:S01]  /*0270*/  LOP3.LUT R46, R13, 0x3, RZ, 0xc0, !PT ;  /* 0x000000030d2e7812 */ /* 0x000fe200078ec0ff */
[----:B------:R-:W-:Y:S03]  /*0280*/  BSSY.RECONVERGENT B1, `(.L_x_2) ;  /* 0x0000245000017945 */ /* 0x000fe60003800200 */
[----:B------:R-:W-:-:S04]  /*0290*/  ISETP.NE.U32.AND P0, PT, R46, RZ, PT ;  /* 0x000000ff2e00720c */ /* 0x000fc80003f05070 */
[----:B------:R-:W-:-:S13]  /*02a0*/  ISETP.NE.AND.EX P0, PT, RZ, RZ, PT, P0 ;  /* 0x000000ffff00720c */ /* 0x000fda0003f05300 */
[----:B012---:R-:W-:Y:S05]  /*02b0*/  @!P0 BRA `(.L_x_3) ;  /* 0x0000002400048947 */ /* 0x007fea0003800000 */
[----:B------:R-:W0:Y:S01]  /*02c0*/  LDC.64 R8, c[0x4][RZ] ;  /* 0x01000000ff087b82 */ /* 0x000e220000000a00 */
[----:B------:R-:W-:Y:S01]  /*02d0*/  IMAD.MOV.U32 R0, RZ, RZ, RZ ;  /* 0x000000ffff007224 */ /* 0x000fe200078e00ff */
[----:B------:R-:W-:Y:S01]  /*02e0*/  CS2R R4, SRZ ;  /* 0x0000000000047805 */ /* 0x000fe2000001ff00 */
[----:B------:R-:W-:Y:S01]  /*02f0*/  IMAD.MOV.U32 R16, RZ, RZ, RZ ;  /* 0x000000ffff107224 */ /* 0x000fe200078e00ff */
[----:B------:R-:W-:Y:S01]  /*0300*/  CS2R R2, SRZ ;  /* 0x0000000000027805 */ /* 0x000fe2000001ff00 */
[----:B0-----:R-:W-:-:S07]  /*0310*/  IMAD.WIDE.U32 R8, R14, 0xc80, R8 ;  /* 0x00000c800e087825 */ /* 0x001fce00078e0008 */
.L_x_5:
[----:B------:R-:W-:-:S06]  /*0320*/  IMAD R15, R16, 0x4, R7 ;  /* 0x00000004100f7824 */ /* 0x000fcc00078e0207 */
[----:B------:R-:W5:Y:S01]  /*0330*/  LDL R15, [R15+0x4] ;  /* 0x000004000f0f7983 */ /* 0x000f620000100800 */
[----:B------:R-:W-:Y:S01]  /*0340*/  IMAD.SHL.U32 R17, R16, 0x20, RZ ;  /* 0x0000002010117824 */ /* 0x000fe200078e00ff */
[----:B------:R-:W-:-:S06]  /*0350*/  UMOV UR4, URZ ;  /* 0x000000ff00047c82 */ /* 0x000fcc0008000000 */
.L_x_4:
[----:B-----5:R-:W-:Y:S01]  /*0360*/  SHF.R.U32.HI R48, RZ, UR4, R15 ;  /* 0x00000004ff307c19 */ /* 0x020fe2000801160f */
[----:B------:R-:W-:-:S03]  /*0370*/  VIADD R10, R17, UR4 ;  /* 0x00000004110a7c36 */ /* 0x000fc60008000000 */
[----:B------:R-:W-:-:S04]  /*0380*/  LOP3.LUT R11, R48, 0x1, RZ, 0xc0, !PT ;  /* 0x00000001300b7812 */ /* 0x000fc800078ec0ff */
[----:B------:R-:W-:Y:S01]  /*0390*/  ISETP.NE.U32.AND P0, PT, R11, 0x1, PT ;  /* 0x000000010b00780c */ /* 0x000fe20003f05070 */
[----:B------:R-:W-:-:S04]  /*03a0*/  IMAD R11, R10, 0x5, RZ ;  /* 0x000000050a0b7824 */ /* 0x000fc800078e02ff */
[----:B------:R-:W-:-:S08]  /*03b0*/  IMAD.WIDE.U32 R10, R11, 0x4, R8 ;  /* 0x000000040b0a7825 */ /* 0x000fd000078e0008 */
[----:B------:R-:W2:Y:S04]  /*03c0*/  @!P0 LDG.E R19, desc[UR10][R10.64] ;  /* 0x0000000a0a138981 */ /* 0x000ea8000c1e1900 */
[----:B------:R-:W3:Y:S04]  /*03d0*/  @!P0 LDG.E R21, desc[UR10][R10.64+0x4] ;  /* 0x0000040a0a158981 */ /* 0x000ee8000c1e1900 */
[----:B------:R-:W4:Y:S04]  /*03e0*/  @!P0 LDG.E R18, desc[UR10][R10.64+0x8] ;  /* 0x0000080a0a128981 */ /* 0x000f28000c1e1900 */
[----:B------:R-:W4:Y:S04]  /*03f0*/  @!P0 LDG.E R20, desc[UR10][R10.64+0x10] ;  /* 0x0000100a0a148981 */ /* 0x000f28000c1e1900 */
[----:B------:R-:W4:Y:S01]  /*0400*/  @!P0 LDG.E R23, desc[UR10][R10.64+0xc] ;  /* 0x00000c0a0a178981 */ /* 0x000f22000c1e1900 */
[----:B------:R-:W-:-:S13]  /*0410*/  R2P PR, R48, 0x7e ;  /* 0x0000007e30007804 */ /* 0x000fda0000000000 */
[----:B------:R-:W4:Y:S04]  /*0420*/  @P1 LDG.E R25, desc[UR10][R10.64+0x14] ;  /* 0x0000140a0a191981 */ /* 0x000f28000c1e1900 */
        /* <DEDUP_REMOVED lines=23> */
[----:B------:R-:W4:Y:S01]  /*05a0*/  @P6 LDG.E R40, desc[UR10][R10.64+0x88] ;  /* 0x0000880a0a286981 */ /* 0x000f22000c1e1900 */
[----:B--2---:R-:W-:-:S03]  /*05b0*/  @!P0 LOP3.LUT R0, R0, R19, RZ, 0x3c, !PT ;  /* 0x0000001300008212 */ /* 0x004fc600078e3cff */
[----:B------:R-:W2:Y:S01]  /*05c0*/  @P1 LDG.E R19, desc[UR10][R10.64+0x18] ;  /* 0x0000180a0a131981 */ /* 0x000ea2000c1e1900 */
[----:B---3--:R-:W-:-:S03]  /*05d0*/  @!P0 LOP3.LUT R2, R2, R21, RZ, 0x3c, !PT ;  /* 0x0000001502028212 */ /* 0x008fc600078e3cff */
[----:B------:R-:W3:Y:S01]  /*05e0*/  @P1 LDG.E R21, desc[UR10][R10.64+0x20] ;  /* 0x0000200a0a151981 */ /* 0x000ee2000c1e1900 */
[----:B----4-:R-:W-:-:S03]  /*05f0*/  @!P0 LOP3.LUT R3, R3, R18, RZ, 0x3c, !PT ;  /* 0x0000001203038212 */ /* 0x010fc600078e3cff */
[----:B------:R-:W4:Y:S01]  /*0600*/  @P1 LDG.E R18, desc[UR10][R10.64+0x1c] ;  /* 0x00001c0a0a121981 */ /* 0x000f22000c1e1900 */
[----:B------:R-:W-:-:S03]  /*0610*/  @!P0 LOP3.LUT R5, R5, R20, RZ, 0x3c, !PT ;  /* 0x0000001405058212 */ /* 0x000fc600078e3cff */
[----:B------:R-:W4:Y:S01]  /*0620*/  @P1 LDG.E R20, desc[UR10][R10.64+0x24] ;  /* 0x0000240a0a141981 */ /* 0x000f22000c1e1900 */
[----:B------:R-:W-:-:S03]  /*0630*/  @!P0 LOP3.LUT R4, R4, R23, RZ, 0x3c, !PT ;  /* 0x0000001704048212 */ /* 0x000fc600078e3cff */
[----:B------:R-:W4:Y:S01]  /*0640*/  @P2 LDG.E R23, desc[UR10][R10.64+0x2c] ;  /* 0x00002c0a0a172981 */ /* 0x000f22000c1e1900 */
[----:B------:R-:W-:-:S13]  /*0650*/  LOP3.LUT P0, RZ, R48, 0x80, RZ, 0xc0, !PT ;  /* 0x0000008030ff7812 */ /* 0x000fda000780c0ff */
[----:B------:R-:W4:Y:S04]  /*0660*/  @P0 LDG.E R55, desc[UR10][R10.64+0x8c] ;  /* 0x00008c0a0a370981 */ /* 0x000f28000c1e1900 */
[----:B------:R-:W4:Y:S04]  /*0670*/  @P0 LDG.E R57, desc[UR10][R10.64+0x90] ;  /* 0x0000900a0a390981 */ /* 0x000f28000c1e1900 */
[----:B------:R-:W4:Y:S04]  /*0680*/  @P0 LDG.E R42, desc[UR10][R10.64+0x94] ;  /* 0x0000940a0a2a0981 */ /* 0x000f28000c1e1900 */
[----:B------:R-:W4:Y:S04]  /*0690*/  @P0 LDG.E R59, desc[UR10][R10.64+0x98] ;  /* 0x0000980a0a3b0981 */ /* 0x000f28000c1e1900 */
[----:B------:R-:W4:Y:S01]  /*06a0*/  @P0 LDG.E R44, desc[UR10][R10.64+0x9c] ;  /* 0x00009c0a0a2c0981 */ /* 0x000f22000c1e1900 */
[----:B------:R-:W-:-:S04]  /*06b0*/  @P1 LOP3.LUT R0, R0, R25, RZ, 0x3c, !PT ;  /* 0x0000001900001212 */ /* 0x000fc800078e3cff */
[----:B------:R-:W-:-:S04]  /*06c0*/  @P2 LOP3.LUT R0, R0, R27, RZ, 0x3c, !PT ;  /* 0x0000001b00002212 */ /* 0x000fc800078e3cff */
[----:B------:R-:W-:-:S04]  /*06d0*/  @P3 LOP3.LUT R0, R0, R31, RZ, 0x3c, !PT ;  /* 0x0000001f00003212 */ /* 0x000fc800078e3cff */
[----:B------:R-:W-:-:S04]  /*06e0*/  @P4 LOP3.LUT R0, R0, R37, RZ, 0x3c, !PT ;  /* 0x0000002500004212 */ /* 0x000fc800078e3cff */
[----:B------:R-:W-:-:S04]  /*06f0*/  @P5 LOP3.LUT R0, R0, R43, RZ, 0x3c, !PT ;  /* 0x0000002b00005212 */ /* 0x000fc800078e3cff */
[----:B------:R-:W-:Y:S02]  /*0700*/  @P6 LOP3.LUT R0, R0, R49, RZ, 0x3c, !PT ;  /* 0x0000003100006212 */ /* 0x000fe400078e3cff */
[----:B--2---:R-:W-:Y:S02]  /*0710*/  @P1 LOP3.LUT R2, R2, R19, RZ, 0x3c, !PT ;  /* 0x0000001302021212 */ /* 0x004fe400078e3cff */
[----:B---3--:R-:W-:Y:S02]  /*0720*/  @P1 LOP3.LUT R4, R4, R21, RZ, 0x3c, !PT ;  /* 0x0000001504041212 */ /* 0x008fe400078e3cff */
[----:B----4-:R-:W-:Y:S02]  /*0730*/  @P1 LOP3.LUT R3, R3, R18, RZ, 0x3c, !PT ;  /* 0x0000001203031212 */ /* 0x010fe400078e3cff */
[----:B------:R-:W-:Y:S02]  /*0740*/  @P1 LOP3.LUT R5, R5, R20, RZ, 0x3c, !PT ;  /* 0x0000001405051212 */ /* 0x000fe400078e3cff */
[----:B------:R-:W-:-:S02]  /*0750*/  @P2 LOP3.LUT R3, R3, R22, RZ, 0x3c, !PT ;  /* 0x0000001603032212 */ /* 0x000fc400078e3cff */
[----:B------:R-:W-:Y:S02]  /*0760*/  @P2 LOP3.LUT R2, R2, R23, RZ, 0x3c, !PT ;  /* 0x0000001702022212 */ /* 0x000fe400078e3cff */
[----:B------:R-:W-:Y:S02]  /*0770*/  @P2 LOP3.LUT R4, R4, R29, RZ, 0x3c, !PT ;  /* 0x0000001d04042212 */ /* 0x000fe400078e3cff */
[----:B------:R-:W-:Y:S02]  /*0780*/  @P2 LOP3.LUT R5, R5, R24, RZ, 0x3c, !PT ;  /* 0x0000001805052212 */ /* 0x000fe400078e3cff */
[----:B------:R-:W-:Y:S02]  /*0790*/  @P3 LOP3.LUT R2, R2, R33, RZ, 0x3c, !PT ;  /* 0x0000002102023212 */ /* 0x000fe400078e3cff */
        /* <DEDUP_REMOVED lines=20> */
[----:B------:R-:W-:-:S13]  /*08e0*/  R2P PR, R48.B1, 0x7f ;  /* 0x0000007f30007804 */ /* 0x000fda0000001000 */
[----:B------:R-:W2:Y:S04]  /*08f0*/  @P0 LDG.E R19, desc[UR10][R10.64+0xa0] ;  /* 0x0000a00a0a130981 */ /* 0x000ea8000c1e1900 */
[----:B------:R-:W3:Y:S04]  /*0900*/  @P0 LDG.E R21, desc[UR10][R10.64+0xa4] ;  /* 0x0000a40a0a150981 */ /* 0x000ee8000c1e1900 */
        /* <DEDUP_REMOVED lines=28> */
[----:B--2---:R-:W-:-:S03]  /*0ad0*/  @P0 LOP3.LUT R0, R0, R19, RZ, 0x3c, !PT ;  /* 0x0000001300000212 */ /* 0x004fc600078e3cff */
[----:B------:R-:W2:Y:S01]  /*0ae0*/  @P1 LDG.E R19, desc[UR10][R10.64+0xb8] ;  /* 0x0000b80a0a131981 */ /* 0x000ea2000c1e1900 */
[----:B---3--:R-:W-:-:S03]  /*0af0*/  @P0 LOP3.LUT R2, R2, R21, RZ, 0x3c, !PT ;  /* 0x0000001502020212 */ /* 0x008fc600078e3cff */
[----:B------:R-:W3:Y:S01]  /*0b00*/  @P1 LDG.E R21, desc[UR10][R10.64+0xc0] ;  /* 0x0000c00a0a151981 */ /* 0x000ee2000c1e1900 */
[----:B----4-:R-:W-:-:S03]  /*0b10*/  @P0 LOP3.LUT R3, R3, R18, RZ, 0x3c, !PT ;  /* 0x0000001203030212 */ /* 0x010fc600078e3cff */
[----:B------:R-:W4:Y:S01]  /*0b20*/  @P1 LDG.E R18, desc[UR10][R10.64+0xbc] ;  /* 0x0000bc0a0a121981 */ /* 0x000f22000c1e1900 */
[----:B------:R-:W-:-:S03]  /*0b30*/  @P0 LOP3.LUT R5, R5, R20, RZ, 0x3c, !PT ;  /* 0x0000001405050212 */ /* 0x000fc600078e3cff */
[----:B------:R-:W4:Y:S01]  /*0b40*/  @P1 LDG.E R20, desc[UR10][R10.64+0xc4] ;  /* 0x0000c40a0a141981 */ /* 0x000f22000c1e1900 */
[----:B------:R-:W-:-:S03]  /*0b50*/  @P0 LOP3.LUT R4, R4, R23, RZ, 0x3c, !PT ;  /* 0x0000001704040212 */ /* 0x000fc600078e3cff */
        /* <DEDUP_REMOVED lines=8> */
[----:B------:R-:W-:Y:S01]  /*0be0*/  @P2 LOP3.LUT R0, R0, R27, RZ, 0x3c, !PT ;  /* 0x0000001b00002212 */ /* 0x000fe200078e3cff */
[----:B------:R-:W-:-:S03]  /*0bf0*/  UIADD3 UR4, UPT, UPT, UR4, 0x10, URZ ;  /* 0x0000001004047890 */ /* 0x000fc6000fffe0ff */
[----:B------:R-:W-:Y:S01]  /*0c00*/  @P3 LOP3.LUT R0, R0, R31, RZ, 0x3c, !PT ;  /* 0x0000001f00003212 */ /* 0x000fe200078e3cff */
[----:B------:R-:W-:-:S03]  /*0c10*/  UISETP.NE.AND UP0, UPT, UR4, 0x20, UPT ;  /* 0x000000200400788c */ /* 0x000fc6000bf05270 */
        /* <DEDUP_REMOVED lines=31> */
[----:B------:R-:W-:Y:S01]  /*0e10*/  @P0 LOP3.LUT R4, R4, R59, RZ, 0x3c, !PT ;  /* 0x0000003b04040212 */ /* 0x000fe200078e3cff */
[----:B------:R-:W-:Y:S06]  /*0e20*/  BRA.U UP0, `(.L_x_4) ;  /* 0xfffffff5004c7547 */ /* 0x000fec000b83ffff */
[----:B------:R-:W-:-:S05]  /*0e30*/  VIADD R16, R16, 0x1 ;  /* 0x0000000110107836 */ /* 0x000fca0000000000 */
[----:B------:R-:W-:-:S13]  /*0e40*/  ISETP.NE.AND P0, PT, R16, 0x5, PT ;  /* 0x000000051000780c */ /* 0x000fda0003f05270 */
[----:B------:R-:W-:Y:S05]  /*0e50*/  @P0 BRA `(.L_x_5) ;  /* 0xfffffff400300947 */ /* 0x000fea000383ffff */
[----:B------:R0:W-:Y:S01]  /*0e60*/  STL [R1+0x24], R0 ;  /* 0x0000240001007387 */ /* 0x0001e20000100800 */
[----:B------:R-:W-:-:S03]  /*0e70*/  ISETP.NE.U32.AND P0, PT, R46, 0x1, PT ;  /* 0x000000012e00780c */ /* 0x000fc60003f05070 */
[----:B------:R0:W-:Y:S01]  /*0e80*/  STL.64 [R1+0x28], R2 ;  /* 0x0000280201007387 */ /* 0x0001e20000100a00 */
[----:B------:R-:W-:-:S03]  /*0e90*/  ISETP.NE.AND.EX P0, PT, RZ, RZ, PT, P0 ;  /* 0x000000ffff00720c */ /* 0x000fc60003f05300 */
[----:B------:R0:W-:Y:S10]  /*0ea0*/  STL.64 [R1+0x30], R4 ;  /* 0x0000300401007387 */ /* 0x0001f40000100a00 */
[----:B------:R-:W-:Y:S05]  /*0eb0*/  @!P0 BRA `(.L_x_3) ;  /* 0x0000001800048947 */ /* 0x000fea0003800000 */
[----:B------:R-:W-:Y:S01]  /*0ec0*/  UMOV UR4, URZ ;  /* 0x000000ff00047c82 */ /* 0x000fe20008000000 */
[----:B------:R-:W-:Y:S01]  /*0ed0*/  UMOV UR5, URZ ;  /* 0x000000ff00057c82 */ /* 0x000fe20008000000 */
[----:B0-----:R-:W-:Y:S02]  /*0ee0*/  IMAD.MOV.U32 R0, RZ, RZ, RZ ;  /* 0x000000ffff007224 */ /* 0x001fe400078e00ff */
[----:B------:R-:W-:Y:S02]  /*0ef0*/  IMAD.MOV.U32 R16, RZ, RZ, RZ ;  /* 0x000000ffff107224 */ /* 0x000fe400078e00ff */
[----:B------:R-:W-:Y:S02]  /*0f00*/  IMAD.U32 R5, RZ, RZ, UR4 ;  /* 0x00000004ff057e24 */ /* 0x000fe4000f8e00ff */
[----:B------:R-:W-:Y:S02]  /*0f10*/  IMAD.U32 R4, RZ, RZ, UR5 ;  /* 0x00000005ff047e24 */ /* 0x000fe4000f8e00ff */
[----:B------:R-:W-:-:S02]  /*0f20*/  IMAD.U32 R3, RZ, RZ, UR4 ;  /* 0x00000004ff037e24 */ /* 0x000fc4000f8e00ff */
[----:B------:R-:W-:-:S07]  /*0f30*/  IMAD.U32 R2, RZ, RZ, UR5 ;  /* 0x00000005ff027e24 */ /* 0x000fce000f8e00ff */
.L_x_7:
[----:B------:R-:W-:-:S06]  /*0f40*/  IMAD R15, R16, 0x4, R7 ;  /* 0x00000004100f7824 */ /* 0x000fcc00078e0207 */
[----:B------:R-:W5:Y:S01]  /*0f50*/  LDL R15, [R15+0x4] ;  /* 0x000004000f0f7983 */ /* 0x000f620000100800 */
[----:B------:R-:W-:Y:S01]  /*0f60*/  IMAD.SHL.U32 R17, R16, 0x20, RZ ;  /* 0x0000002010117824 */ /* 0x000fe200078e00ff */
[----:B------:R-:W-:-:S06]  /*0f70*/  UMOV UR4, URZ ;  /* 0x000000ff00047c82 */ /* 0x000fcc0008000000 */
.L_x_6:
        /* <DEDUP_REMOVED lines=181> */
[----:B------:R-:W-:Y:S05]  /*1ad0*/  @P0 BRA `(.L_x_3) ;  /* 0x0000000800fc0947 */ /* 0x000fea0003800000 */
[----:B------:R-:W-:Y:S01]  /*1ae0*/  UMOV UR4, URZ ;  /* 0x000000ff00047c82 */ /* 0x000fe20008000000 */
[----:B------:R-:W-:Y:S01]  /*1af0*/  UMOV UR5, URZ ;  /* 0x000000ff00057c82 */ /* 0x000fe20008000000 */
[----:B-1----:R-:W-:Y:S02]  /*1b00*/  IMAD.MOV.U32 R0, RZ, RZ, RZ ;  /* 0x000000ffff007224 */ /* 0x002fe400078e00ff */
[----:B------:R-:W-:Y:S02]  /*1b10*/  IMAD.MOV.U32 R16, RZ, RZ, RZ ;  /* 0x000000ffff107224 */ /* 0x000fe400078e00ff */
[----:B------:R-:W-:Y:S02]  /*1b20*/  IMAD.U32 R5, RZ, RZ, UR4 ;  /* 0x00000004ff057e24 */ /* 0x000fe4000f8e00ff */
[----:B------:R-:W-:Y:S02]  /*1b30*/  IMAD.U32 R4, RZ, RZ, UR5 ;  /* 0x00000005ff047e24 */ /* 0x000fe4000f8e00ff */
[----:B------:R-:W-:-:S02]  /*1b40*/  IMAD.U32 R3, RZ, RZ, UR4 ;  /* 0x00000004ff037e24 */ /* 0x000fc4000f8e00ff */
[----:B------:R-:W-:-:S07]  /*1b50*/  IMAD.U32 R2, RZ, RZ, UR5 ;  /* 0x00000005ff027e24 */ /* 0x000fce000f8e00ff */
.L_x_9:
[----:B------:R-:W-:-:S06]  /*1b60*/  IMAD R15, R16, 0x4, R7 ;  /* 0x00000004100f7824 */ /* 0x000fcc00078e0207 */
[----:B------:R-:W5:Y:S01]  /*1b70*/  LDL R15, [R15+0x4] ;  /* 0x000004000f0f7983 */ /* 0x000f620000100800 */
[----:B------:R-:W-:Y:S01]  /*1b80*/  IMAD.SHL.U32 R17, R16, 0x20, RZ ;  /* 0x0000002010117824 */ /* 0x000fe200078e00ff */
[----:B------:R-:W-:-:S06]  /*1b90*/  UMOV UR4, URZ ;  /* 0x000000ff00047c82 */ /* 0x000fcc0008000000 */
.L_x_8:
        /* <DEDUP_REMOVED lines=176> */
[----:B------:R2:W-:Y:S04]  /*26a0*/  STL [R1+0x24], R0 ;  /* 0x0000240001007387 */ /* 0x0005e80000100800 */
[----:B------:R2:W-:Y:S04]  /*26b0*/  STL.64 [R1+0x28], R2 ;  /* 0x0000280201007387 */ /* 0x0005e80000100a00 */
[----:B------:R2:W-:Y:S02]  /*26c0*/  STL.64 [R1+0x30], R4 ;  /* 0x0000300401007387 */ /* 0x0005e40000100a00 */
.L_x_3:
[----:B------:R-:W-:Y:S05]  /*26d0*/  BSYNC.RECONVERGENT B1 ;  /* 0x0000000000017941 */ /* 0x000fea0003800200 */
.L_x_2:
[C---:B------:R-:W-:Y:S01]  /*26e0*/  ISETP.GT.U32.AND P0, PT, R13.reuse, 0x3, PT ;  /* 0x000000030d00780c */ /* 0x040fe20003f04070 */
[----:B------:R-:W-:Y:S01]  /*26f0*/  VIADD R14, R14, 0x1 ;  /* 0x000000010e0e7836 */ /* 0x000fe20000000000 */
[--C-:B------:R-:W-:Y:S02]  /*2700*/  SHF.R.U64 R13, R13, 0x2, R12.reuse ;  /* 0x000000020d0d7819 */ /* 0x100fe4000000120c */
[----:B------:R-:W-:Y:S02]  /*2710*/  ISETP.GT.U32.AND.EX P0, PT, R12, RZ, PT, P0 ;  /* 0x000000ff0c00720c */ /* 0x000fe40003f04100 */
[----:B------:R-:W-:-:S11]  /*2720*/  SHF.R.U32.HI R12, RZ, 0x2, R12 ;  /* 0x00000002ff0c7819 */ /* 0x000fd6000001160c */
[----:B------:R-:W-:Y:S05]  /*2730*/  @P0 BRA `(.L_x_10) ;  /* 0xffffffd800cc0947 */ /* 0x000fea000383ffff */
.L_x_1:
[----:B------:R-:W-:Y:S05]  /*2740*/  BSYNC.RECONVERGENT B0 ;  /* 0x0000000000007941 */ /* 0x000fea0003800200 */
.L_x_0:
[----:B------:R-:W3:Y:S01]  /*2750*/  LDCU UR4, c[0x0][0x388] ;  /* 0x00007100ff0477ac */ /* 0x000ee20008000800 */
[----:B------:R4:W-:Y:S04]  /*2760*/  STL.64 [R1+0x38], RZ ;  /* 0x000038ff01007387 */ /* 0x0009e80000100a00 */
[----:B------:R4:W-:Y:S04]  /*2770*/  STL [R1+0x40], RZ ;  /* 0x000040ff01007387 */ /* 0x0009e80000100800 */
[----:B------:R4:W-:Y:S01]  /*2780*/  STL.64 [R1+0x48], RZ ;  /* 0x000048ff01007387 */ /* 0x0009e20000100a00 */
[----:B---3--:R-:W-:-:S13]  /*2790*/  ISETP.GE.AND P0, PT, R6, UR4, PT ;  /* 0x0000000406007c0c */ /* 0x008fda000bf06270 */
[----:B----4-:R-:W-:Y:S05]  /*27a0*/  @P0 EXIT ;  /* 0x000000000000094d */ /* 0x010fea0003800000 */
[----:B------:R-:W3:Y:S01]  /*27b0*/  LDC.64 R8, c[0x0][0x380] ;  /* 0x0000e000ff087b82 */ /* 0x000ee20000000a00 */
[----:B------:R-:W-:-:S04]  /*27c0*/  IMAD R7, R6, 0x6, RZ ;  /* 0x0000000606077824 */ /* 0x000fc800078e02ff */
[----:B---3--:R-:W-:-:S05]  /*27d0*/  IMAD.WIDE R8, R7, 0x8, R8 ;  /* 0x0000000807087825 */ /* 0x008fca00078e0208 */
[----:B------:R-:W3:Y:S02]  /*27e0*/  LDG.E.64 R6, desc[UR10][R8.64] ;  /* 0x0000000a08067981 */ /* 0x000ee4000c1e1b00 */
[----:B---3--:R-:W3:Y:S02]  /*27f0*/  F2I.F64.TRUNC R6, R6 ;  /* 0x0000000600067311 */ /* 0x008ee4000030d100 */
[----:B---3--:R-:W-:-:S13]  /*2800*/  ISETP.GE.AND P0, PT, R6, 0x1, PT ;  /* 0x000000010600780c */ /* 0x008fda0003f06270 */
[----:B------:R-:W-:Y:S05]  /*2810*/  @!P0 EXIT ;  /* 0x000000000000894d */ /* 0x000fea0003800000 */
[----:B------:R-:W3:Y:S01]  /*2820*/  LDCU.64 UR4, c[0x0][0x390] ;  /* 0x00007200ff0477ac */ /* 0x000ee20008000a00 */
[----:B------:R-:W5:Y:S01]  /*2830*/  LDG.E.64 R20, desc[UR10][R8.64+0x8] ;  /* 0x0000080a08147981 */ /* 0x000f62000c1e1b00 */
[----:B------:R-:W4:Y:S03]  /*2840*/  LDCU.128 UR12, c[0x0][0x3d0] ;  /* 0x00007a00ff0c77ac */ /* 0x000f260008000c00 */
[----:B------:R-:W5:Y:S01]  /*2850*/  LDG.E.64 R22, desc[UR10][R8.64+0x10] ;  /* 0x0000100a08167981 */ /* 0x000f62000c1e1b00 */
[----:B------:R-:W0:Y:S03]  /*2860*/  LDCU.128 UR16, c[0x0][0x3e0] ;  /* 0x00007c00ff1077ac */ /* 0x000e260008000c00 */
[----:B------:R-:W5:Y:S04]  /*2870*/  LDG.E.64 R24, desc[UR10][R8.64+0x18] ;  /* 0x0000180a08187981 */ /* 0x000f68000c1e1b00 */
[----:B------:R-:W5:Y:S04]  /*2880*/  LDG.E.64 R26, desc[UR10][R8.64+0x20] ;  /* 0x0000200a081a7981 */ /* 0x000f68000c1e1b00 */
[----:B------:R1:W5:Y:S01]  /*2890*/  LDG.E.64 R28, desc[UR10][R8.64+0x28] ;  /* 0x0000280a081c7981 */ /* 0x000362000c1e1b00 */
[----:B---3--:R-:W-:Y:S08]  /*28a0*/  F2F.F32.F64 R85, UR4 ;  /* 0x0000000400557d10 */ /* 0x008ff00008301000 */
[----:B----4-:R-:W3:Y:S01]  /*28b0*/  F2F.F32.F64 R7, UR14 ;  /* 0x0000000e00077d10 */ /* 0x010ee20008301000 */
[----:B-1----:R-:W-:-:S07]  /*28c0*/  IMAD.MOV.U32 R8, RZ, RZ, 0x3e055027 ;  /* 0x3e055027ff087424 */ /* 0x002fce00078e00ff */
[----:B------:R-:W1:Y:S01]  /*28d0*/  F2F.F32.F64 R15, UR12 ;  /* 0x0000000c000f7d10 */ /* 0x000e620008301000 */
[----:B---3--:R-:W-:-:S05]  /*28e0*/  FMUL R10, R85, R7 ;  /* 0x00000007550a7220 */ /* 0x008fca0000400000 */
[----:B------:R-:W-:Y:S02]  /*28f0*/  FSETP.GEU.AND P0, PT, R10, 1.175494350822287508e-38, PT ;  /* 0x008000000a00780b */ /* 0x000fe40003f0e000 */
[----:B-1----:R-:W-:Y:S02]  /*2900*/  R2UR UR7, R15 ;  /* 0x000000000f0772ca */ /* 0x002fe400000e0000 */
[----:B------:R-:W-:-:S09]  /*2910*/  FSEL R9, RZ, -23, P0 ;  /* 0xc1b80000ff097808 */ /* 0x000fd20000000000 */
[----:B------:R-:W-:-:S04]  /*2920*/  @!P0 FMUL R10, R10, 8388608 ;  /* 0x4b0000000a0a8820 */ /* 0x000fc80000400000 */
[C---:B------:R-:W-:Y:S01]  /*2930*/  VIADD R11, R10.reuse, 0xc0d55555 ;  /* 0xc0d555550a0b7836 */ /* 0x040fe20000000000 */
[----:B------:R-:W-:-:S04]  /*2940*/  ISETP.GT.U32.AND P0, PT, R10, 0x7f7fffff, PT ;  /* 0x7f7fffff0a00780c */ /* 0x000fc80003f04070 */
[----:B------:R-:W-:-:S05]  /*2950*/  LOP3.LUT R11, R11, 0xff800000, RZ, 0xc0, !PT ;  /* 0xff8000000b0b7812 */ /* 0x000fca00078ec0ff */
[----:B------:R-:W-:-:S04]  /*2960*/  IMAD.IADD R12, R10, 0x1, -R11 ;  /* 0x000000010a0c7824 */ /* 0x000fc800078e0a0b */
[----:B------:R-:W-:-:S04]  /*2970*/  FADD R13, R12, -1 ;  /* 0xbf8000000c0d7421 */ /* 0x000fc80000000000 */
[----:B------:R-:W-:-:S04]  /*2980*/  FFMA R8, R13, -R8, 0.14084610342979431152 ;  /* 0x3e1039f60d087423 */ /* 0x000fc80000000808 */
[----:B------:R-:W-:-:S04]  /*2990*/  FFMA R8, R13, R8, -0.12148627638816833496 ;  /* 0xbdf8cdcc0d087423 */ /* 0x000fc80000000008 */
[----:B------:R-:W-:-:S04]  /*29a0*/  FFMA R8, R13, R8, 0.13980610668659210205 ;  /* 0x3e0f29550d087423 */ /* 0x000fc80000000008 */
[----:B------:R-:W-:-:S04]  /*29b0*/  FFMA R8, R13, R8, -0.16684235632419586182 ;  /* 0xbe2ad8b90d087423 */ /* 0x000fc80000000008 */
[----:B------:R-:W-:-:S04]  /*29c0*/  FFMA R8, R13, R8, 0.20012299716472625732 ;  /* 0x3e4ced0b0d087423 */ /* 0x000fc80000000008 */
[----:B------:R-:W-:-:S04]  /*29d0*/  FFMA R8, R13, R8, -0.24999669194221496582 ;  /* 0xbe7fff220d087423 */ /* 0x000fc80000000008 */
[C---:B------:R-:W-:Y:S02]  /*29e0*/  FFMA R12, R13.reuse, R8, 0.33333182334899902344 ;  /* 0x3eaaaa780d0c7423 */ /* 0x040fe40000000008 */
[----:B0-----:R-:W0:Y:S02]  /*29f0*/  F2F.F32.F64 R8, UR16 ;  /* 0x0000001000087d10 */ /* 0x001e240008301000 */
[----:B------:R-:W-:Y:S01]  /*2a00*/  FFMA R14, R13, R12, -0.5 ;  /* 0xbf0000000d0e7423 */ /* 0x000fe2000000000c */
[----:B------:R-:W-:Y:S01]  /*2a10*/  I2FP.F32.S32 R12, R11 ;  /* 0x0000000b000c7245 */ /* 0x000fe20000201400 */
[----:B------:R-:W-:Y:S02]  /*2a20*/  VIADD R11, R85, 0xf3000000 ;  /* 0xf3000000550b7836 */ /* 0x000fe40000000000 */
[----:B------:R-:W-:Y:S02]  /*2a30*/  FMUL R14, R13, R14 ;  /* 0x0000000e0d0e7220 */ /* 0x000fe40000400000 */
[----:B------:R-:W-:Y:S01]  /*2a40*/  FFMA R9, R12, 1.1920928955078125e-07, R9 ;  /* 0x340000000c097823 */ /* 0x000fe20000000009 */
[----:B------:R-:W-:Y:S01]  /*2a50*/  ISETP.GT.U32.AND P1, PT, R11, 0x727fffff, PT ;  /* 0x727fffff0b00780c */ /* 0x000fe20003f24070 */
[----:B------:R-:W-:Y:S01]  /*2a60*/  FFMA R14, R13, R14, R13 ;  /* 0x0000000e0d0e7223 */ /* 0x000fe2000000000d */
[----:B------:R-:W-:Y:S01]  /*2a70*/  IMAD.MOV.U32 R13, RZ, RZ, 0x7f800000 ;  /* 0x7f800000ff0d7424 */ /* 0x000fe200078e00ff */
[----:B------:R1:W3:Y:S02]  /*2a80*/  MUFU.RSQ R12, R85 ;  /* 0x00000055000c7308 */ /* 0x0002e40000001400 */
[----:B------:R-:W-:Y:S01]  /*2a90*/  FFMA R14, R9, 0.69314718246459960938, R14 ;  /* 0x3f317218090e7823 */ /* 0x000fe2000000000e */
[C---:B------:R-:W-:Y:S01]  /*2aa0*/  @P0 FFMA R14, R10.reuse, R13, +INF ;  /* 0x7f8000000a0e0423 */ /* 0x040fe2000000000d */
[----:B------:R-:W-:-:S03]  /*2ab0*/  FSETP.NEU.AND P0, PT, R10, RZ, PT ;  /* 0x000000ff0a00720b */ /* 0x000fc60003f0d000 */
[----:B------:R-:W-:Y:S01]  /*2ac0*/  FMUL R14, R14, 0.43429449200630187988 ;  /* 0x3ede5bd90e0e7820 */ /* 0x000fe20000400000 */
[----:B------:R-:W4:Y:S04]  /*2ad0*/  F2F.F32.F64 R9, UR18 ;  /* 0x0000001200097d10 */ /* 0x000f280008301000 */
[----:B------:R-:W-:Y:S01]  /*2ae0*/  FSEL R14, R14, -INF , P0 ;  /* 0xff8000000e0e7808 */ /* 0x000fe20000000000 */
[----:B01----:R-:W-:Y:S06]  /*2af0*/  @!P1 BRA `(.L_x_11) ;  /* 0x0000000000189947 */ /* 0x003fec0003800000 */
[----:B------:R-:W-:Y:S01]  /*2b00*/  BSSY.RECONVERGENT B0, `(.L_x_12) ;  /* 0x0000003000007945 */ /* 0x000fe20003800200 */
[----:B------:R-:W-:-:S07]  /*2b10*/  MOV R72, 0x2b30 ;  /* 0x00002b3000487802 */ /* 0x000fce0000000f00 */
[----:B--2345:R-:W-:Y:S05]  /*2b20*/  CALL.REL.NOINC `($__internal_3_$__cuda_sm20_sqrt_rn_f32_slowpath) ;  /* 0x00000094004c7944 */ /* 0x03cfea0003c00000 */
[----:B------:R-:W-:Y:S05]  /*2b30*/  BSYNC.RECONVERGENT B0 ;  /* 0x0000000000007941 */ /* 0x000fea0003800200 */
.L_x_12:
[----:B------:R-:W-:Y:S01]  /*2b40*/  IMAD.MOV.U32 R10, RZ, RZ, R71 ;  /* 0x000000ffff0a7224 */ /* 0x000fe200078e0047 */
[----:B------:R-:W-:Y:S06]  /*2b50*/  BRA `(.L_x_13) ;  /* 0x0000000000107947 */ /* 0x000fec0003800000 */
.L_x_11:
[----:B---3--:R-:W-:Y:S01]  /*2b60*/  FMUL.FTZ R10, R85, R12 ;  /* 0x0000000c550a7220 */ /* 0x008fe20000410000 */
[----:B------:R-:W-:-:S03]  /*2b70*/  FMUL.FTZ R12, R12, 0.5 ;  /* 0x3f0000000c0c7820 */ /* 0x000fc60000410000 */
[----:B------:R-:W-:-:S04]  /*2b80*/  FFMA R11, -R10, R10, R85 ;  /* 0x0000000a0a0b7223 */ /* 0x000fc80000000155 */
[----:B------:R-:W-:-:S07]  /*2b90*/  FFMA R10, R11, R12, R10 ;  /* 0x0000000c0b0a7223 */ /* 0x000fce000000000a */
.L_x_13:
[----:B------:R-:W-:Y:S02]  /*2ba0*/  IMAD.MOV.U32 R11, RZ, RZ, 0x3bbb989d ;  /* 0x3bbb989dff0b7424 */ /* 0x000fe400078e00ff */
[----:B------:R-:W-:Y:S01]  /*2bb0*/  FMUL R14, R14, -R14 ;  /* 0x8000000e0e0e7220 */ /* 0x000fe20000400000 */
[----:B------:R-:W-:Y:S02]  /*2bc0*/  IMAD.MOV.U32 R12, RZ, RZ, 0x437c0000 ;  /* 0x437c0000ff0c7424 */ /* 0x000fe400078e00ff */
[----:B------:R-:W-:Y:S01]  /*2bd0*/  FFMA R10, R8, R10, R85 ;  /* 0x0000000a080a7223 */ /* 0x000fe20000000055 */
[----:B------:R-:W-:Y:S01]  /*2be0*/  BSSY.RECONVERGENT B0, `(.L_x_14) ;  /* 0x0000018000007945 */ /* 0x000fe20003800200 */
[----:B------:R-:W-:-:S04]  /*2bf0*/  FFMA.SAT R11, R14, R11, 0.5 ;  /* 0x3f0000000e0b7423 */ /* 0x000fc8000000200b */
[----:B------:R-:W-:-:S04]  /*2c00*/  FFMA.RM R11, R11, R12, 12582913 ;  /* 0x4b4000010b0b7423 */ /* 0x000fc8000000400c */
[C---:B------:R-:W-:Y:S01]  /*2c10*/  FADD R13, R11.reuse, -12583039 ;  /* 0xcb40007f0b0d7421 */ /* 0x040fe20000000000 */
[----:B------:R-:W-:-:S03]  /*2c20*/  IMAD.SHL.U32 R11, R11, 0x800000, RZ ;  /* 0x008000000b0b7824 */ /* 0x000fc600078e00ff */
[----:B------:R-:W-:-:S04]  /*2c30*/  FFMA R13, R14, 1.4426950216293334961, -R13 ;  /* 0x3fb8aa3b0e0d7823 */ /* 0x000fc8000000080d */
[----:B------:R-:W-:Y:S01]  /*2c40*/  FFMA R13, R14, 1.925963033500011079e-08, R13 ;  /* 0x32a570600e0d7823 */ /* 0x000fe2000000000d */
[----:B------:R-:W-:-:S03]  /*2c50*/  IMAD.U32 R14, RZ, RZ, UR7 ;  /* 0x00000007ff0e7e24 */ /* 0x000fc6000f8e00ff */
[----:B------:R-:W0:Y:S02]  /*2c60*/  MUFU.EX2 R12, R13 ;  /* 0x0000000d000c7308 */ /* 0x000e240000000800 */
[----:B0-----:R-:W-:-:S04]  /*2c70*/  FMUL R12, R11, R12 ;  /* 0x0000000c0b0c7220 */ /* 0x001fc80000400000 */
[----:B----4-:R-:W-:-:S04]  /*2c80*/  FFMA R11, R9, -R12, 1 ;  /* 0x3f800000090b7423 */ /* 0x010fc8000000080c */
[----:B------:R-:W-:-:S04]  /*2c90*/  FMUL R71, R10, R11 ;  /* 0x0000000b0a477220 */ /* 0x000fc80000400000 */
[----:B------:R-:W0:Y:S08]  /*2ca0*/  MUFU.RCP R10, R71 ;  /* 0x00000047000a7308 */ /* 0x000e300000001000 */
[----:B------:R-:W1:Y:S01]  /*2cb0*/  FCHK P0, R14, R71 ;  /* 0x000000470e007302 */ /* 0x000e620000000000 */
[----:B0-----:R-:W-:-:S04]  /*2cc0*/  FFMA R11, -R71, R10, 1 ;  /* 0x3f800000470b7423 */ /* 0x001fc8000000010a */
[----:B------:R-:W-:-:S04]  /*2cd0*/  FFMA R10, R10, R11, R10 ;  /* 0x0000000b0a0a7223 */ /* 0x000fc8000000000a */
[----:B------:R-:W-:-:S04]  /*2ce0*/  FFMA R11, R10, UR7, RZ ;  /* 0x000000070a0b7c23 */ /* 0x000fc800080000ff */
[----:B------:R-:W-:-:S04]  /*2cf0*/  FFMA R12, -R71, R11, UR7 ;  /* 0x00000007470c7e23 */ /* 0x000fc8000800010b */
[----:B------:R-:W-:Y:S01]  /*2d00*/  FFMA R16, R10, R12, R11 ;  /* 0x0000000c0a107223 */ /* 0x000fe2000000000b */
[----:B-1----:R-:W-:Y:S06]  /*2d10*/  @!P0 BRA `(.L_x_15) ;  /* 0x0000000000108947 */ /* 0x002fec0003800000 */
[----:B------:R-:W-:Y:S01]  /*2d20*/  IMAD.U32 R18, RZ, RZ, UR7 ;  /* 0x00000007ff127e24 */ /* 0x000fe2000f8e00ff */
[----:B------:R-:W-:-:S07]  /*2d30*/  MOV R69, 0x2d50 ;  /* 0x00002d5000457802 */ /* 0x000fce0000000f00 */
[----:B--2--5:R-:W-:Y:S05]  /*2d40*/  CALL.REL.NOINC `($__internal_4_$__cuda_sm3x_div_rn_noftz_f32_slowpath) ;  /* 0x0000009400207944 */ /* 0x024fea0003c00000 */
[----:B------:R-:W-:-:S07]  /*2d50*/  IMAD.MOV.U32 R16, RZ, RZ, R72 ;  /* 0x000000ffff107224 */ /* 0x000fce00078e0048 */
.L_x_15:
[----:B------:R-:W-:Y:S05]  /*2d60*/  BSYNC.RECONVERGENT B0 ;  /* 0x0000000000007941 */ /* 0x000fea0003800200 */
.L_x_14:
[----:B------:R-:W0:Y:S01]  /*2d70*/  F2F.F64.F32 R16, R16 ;  /* 0x0000001000107310 */ /* 0x000e220000201800 */
[----:B------:R-:W-:Y:S07]  /*2d80*/  BSSY.RECONVERGENT B0, `(.L_x_16) ;  /* 0x0000012000007945 */ /* 0x000fee0003800200 */
[----:B0-----:R-:W0:Y:S01]  /*2d90*/  MUFU.RCP64H R11, R17 ;  /* 0x00000011000b7308 */ /* 0x001e220000001800 */
[----:B------:R-:W-:-:S05]  /*2da0*/  VIADD R10, R17, 0x300402 ;  /* 0x00300402110a7836 */ /* 0x000fca0000000000 */
[----:B------:R-:W-:Y:S01]  /*2db0*/  FSETP.GEU.AND P0, PT, |R10|, 5.8789094863358348022e-39, PT ;  /* 0x004004020a00780b */ /* 0x000fe20003f0e200 */
[----:B0-----:R-:W-:-:S08]  /*2dc0*/  DFMA R12, -R16, R10, 1 ;  /* 0x3ff00000100c742b */ /* 0x001fd0000000010a */
[----:B------:R-:W-:-:S08]  /*2dd0*/  DFMA R12, R12, R12, R12 ;  /* 0x0000000c0c0c722b */ /* 0x000fd0000000000c */
[----:B------:R-:W-:-:S08]  /*2de0*/  DFMA R12, R10, R12, R10 ;  /* 0x0000000c0a0c722b */ /* 0x000fd0000000000a */
[----:B------:R-:W-:-:S08]  /*2df0*/  DFMA R14, -R16, R12, 1 ;  /* 0x3ff00000100e742b */ /* 0x000fd0000000010c */
[----:B------:R-:W-:Y:S01]  /*2e00*/  DFMA R30, R12, R14, R12 ;  /* 0x0000000e0c1e722b */ /* 0x000fe2000000000c */
[----:B------:R-:W-:Y:S10]  /*2e10*/  @P0 BRA `(.L_x_17) ;  /* 0x0000000000200947 */ /* 0x000ff40003800000 */
[----:B------:R-:W-:Y:S01]  /*2e20*/  LOP3.LUT R10, R17, 0x7fffffff, RZ, 0xc0, !PT ;  /* 0x7fffffff110a7812 */ /* 0x000fe200078ec0ff */
[----:B------:R-:W-:Y:S01]  /*2e30*/  IMAD.MOV.U32 R18, RZ, RZ, R16 ;  /* 0x000000ffff127224 */ /* 0x000fe200078e0010 */
[----:B------:R-:W-:Y:S01]  /*2e40*/  MOV R52, 0x2e80 ;  /* 0x00002e8000347802 */ /* 0x000fe20000000f00 */
[----:B------:R-:W-:Y:S02]  /*2e50*/  IMAD.MOV.U32 R19, RZ, RZ, R17 ;  /* 0x000000ffff137224 */ /* 0x000fe400078e0011 */
[----:B------:R-:W-:-:S07]  /*2e60*/  VIADD R70, R10, 0xfff00000 ;  /* 0xfff000000a467836 */ /* 0x000fce0000000000 */
[----:B--2--5:R-:W-:Y:S05]  /*2e70*/  CALL.REL.NOINC `($__internal_0_$__cuda_sm20_dblrcp_rn_slowpath_v3) ;  /* 0x0000008400a07944 */ /* 0x024fea0003c00000 */
[----:B------:R-:W-:Y:S02]  /*2e80*/  IMAD.MOV.U32 R30, RZ, RZ, R68 ;  /* 0x000000ffff1e7224 */ /* 0x000fe400078e0044 */
[----:B------:R-:W-:-:S07]  /*2e90*/  IMAD.MOV.U32 R31, RZ, RZ, R69 ;  /* 0x000000ffff1f7224 */ /* 0x000fce00078e0045 */
.L_x_17:
[----:B------:R-:W-:Y:S05]  /*2ea0*/  BSYNC.RECONVERGENT B0 ;  /* 0x0000000000007941 */ /* 0x000fea0003800200 */
.L_x_16:
[----:B------:R-:W0:Y:S01]  /*2eb0*/  LDCU UR8, c[0x0][0x394] ;  /* 0x00007280ff0877ac */ /* 0x000e220008000800 */
[----:B------:R-:W1:Y:S01]  /*2ec0*/  LDC.64 R14, c[0x0][0x390] ;  /* 0x0000e400ff0e7b82 */ /* 0x000e620000000a00 */
[----:B------:R-:W-:Y:S01]  /*2ed0*/  IMAD.MOV.U32 R10, RZ, RZ, 0x1 ;  /* 0x00000001ff0a7424 */ /* 0x000fe200078e00ff */
[----:B------:R-:W3:Y:S06]  /*2ee0*/  LDCU.64 UR4, c[0x0][0x3c8] ;  /* 0x00007900ff0477ac */ /* 0x000eec0008000a00 */
[----:B------:R-:W4:Y:S01]  /*2ef0*/  LDC R16, c[0x0][0x3cc] ;  /* 0x0000f300ff107b82 */ /* 0x000f220000000800 */
[----:B0-----:R-:W1:Y:S01]  /*2f00*/  MUFU.RCP64H R11, UR8 ;  /* 0x00000008000b7d08 */ /* 0x001e620008001800 */
[----:B----4-:R-:W-:Y:S01]  /*2f10*/  FSETP.GEU.AND P1, PT, |R16|, 6.5827683646048100446e-37, PT ;  /* 0x036000001000780b */ /* 0x010fe20003f2e200 */
[----:B-1----:R-:W-:-:S08]  /*2f20*/  DFMA R12, R10, -R14, 1 ;  /* 0x3ff000000a0c742b */ /* 0x002fd0000000080e */
[----:B------:R-:W-:-:S08]  /*2f30*/  DFMA R12, R12, R12, R12 ;  /* 0x0000000c0c0c722b */ /* 0x000fd0000000000c */
[----:B------:R-:W-:-:S08]  /*2f40*/  DFMA R12, R10, R12, R10 ;  /* 0x0000000c0a0c722b */ /* 0x000fd0000000000a */
[----:B------:R-:W-:-:S08]  /*2f50*/  DFMA R10, R12, -R14, 1 ;  /* 0x3ff000000c0a742b */ /* 0x000fd0000000080e */
[----:B------:R-:W-:-:S08]  /*2f60*/  DFMA R10, R12, R10, R12 ;  /* 0x0000000a0c0a722b */ /* 0x000fd0000000000c */
[----:B---3--:R-:W-:-:S08]  /*2f70*/  DMUL R34, R10, UR4 ;  /* 0x000000040a227c28 */ /* 0x008fd00008000000 */
[----:B------:R-:W-:Y:S01]  /*2f80*/  DFMA R12, R34, -R14, UR4 ;  /* 0x00000004220c7e2b */ /* 0x000fe2000800080e */
[----:B------:R-:W0:Y:S07]  /*2f90*/  LDCU.64 UR4, c[0x0][0x3f0] ;  /* 0x00007e00ff0477ac */ /* 0x000e2e0008000a00 */
[----:B------:R-:W-:-:S10]  /*2fa0*/  DFMA R34, R10, R12, R34 ;  /* 0x0000000c0a22722b */ /* 0x000fd40000000022 */
[----:B------:R-:W-:Y:S01]  /*2fb0*/  FFMA R10, RZ, UR8, R35 ;  /* 0x00000008ff0a7c23 */ /* 0x000fe20008000023 */
[----:B0-----:R-:W-:-:S04]  /*2fc0*/  DMUL R30, R30, UR4 ;  /* 0x000000041e1e7c28 */ /* 0x001fc80008000000 */
[----:B------:R-:W-:-:S13]  /*2fd0*/  FSETP.GT.AND P0, PT, |R10|, 1.469367938527859385e-39, PT ;  /* 0x001000000a00780b */ /* 0x000fda0003f04200 */
[----:B------:R-:W-:Y:S05]  /*2fe0*/  @P0 BRA P1, `(.L_x_18) ;  /* 0x0000000000280947 */ /* 0x000fea0000800000 */
[----:B------:R-:W0:Y:S01]  /*2ff0*/  LDCU.64 UR4, c[0x0][0x3c8] ;  /* 0x00007900ff0477ac */ /* 0x000e220008000a00 */
[----:B------:R-:W-:Y:S01]  /*3000*/  MOV R18, 0x3070 ;  /* 0x0000307000127802 */ /* 0x000fe20000000f00 */
[----:B------:R-:W1:Y:S01]  /*3010*/  LDCU.64 UR8, c[0x0][0x390] ;  /* 0x00007200ff0877ac */ /* 0x000e620008000a00 */
[----:B0-----:R-:W-:Y:S02]  /*3020*/  IMAD.U32 R70, RZ, RZ, UR4 ;  /* 0x00000004ff467e24 */ /* 0x001fe4000f8e00ff */
[----:B------:R-:W-:Y:S02]  /*3030*/  IMAD.U32 R71, RZ, RZ, UR5 ;  /* 0x00000005ff477e24 */ /* 0x000fe4000f8e00ff */
[----:B-1----:R-:W-:Y:S02]  /*3040*/  IMAD.U32 R68, RZ, RZ, UR8 ;  /* 0x00000008ff447e24 */ /* 0x002fe4000f8e00ff */
[----:B------:R-:W-:-:S07]  /*3050*/  IMAD.U32 R69, RZ, RZ, UR9 ;  /* 0x00000009ff457e24 */ /* 0x000fce000f8e00ff */
[----:B--2--5:R-:W-:Y:S05]  /*3060*/  CALL.REL.NOINC `($__internal_1_$__cuda_sm20_div_rn_f64_full) ;  /* 0x0000008400c07944 */ /* 0x024fea0003c00000 */
[----:B------:R-:W-:Y:S02]  /*3070*/  IMAD.MOV.U32 R34, RZ, RZ, R74 ;  /* 0x000000ffff227224 */ /* 0x000fe400078e004a */
[----:B------:R-:W-:-:S07]  /*3080*/  IMAD.MOV.U32 R35, RZ, RZ, R75 ;  /* 0x000000ffff237224 */ /* 0x000fce00078e004b */
.L_x_18:
[C---:B------:R-:W-:Y:S01]  /*3090*/  DADD R32, R34.reuse, R34 ;  /* 0x0000000022207229 */ /* 0x040fe20000000022 */
[----:B------:R-:W-:Y:S01]  /*30a0*/  BSSY.RECONVERGENT B0, `(.L_x_19) ;  /* 0x0000008000007945 */ /* 0x000fe20003800200 */
[----:B------:R-:W-:Y:S01]  /*30b0*/  DADD R34, R34, 1 ;  /* 0x3ff0000022227429 */ /* 0x000fe20000000000 */
[----:B------:R-:W-:Y:S01]  /*30c0*/  IMAD.MOV.U32 R66, RZ, RZ, RZ ;  /* 0x000000ffff427224 */ /* 0x000fe200078e00ff */
[----:B------:R-:W-:Y:S01]  /*30d0*/  MOV R88, 0x3120 ;  /* 0x0000312000587802 */ /* 0x000fe20000000f00 */
[----:B------:R-:W-:Y:S01]  /*30e0*/  IMAD.MOV.U32 R83, RZ, RZ, 0x40240000 ;  /* 0x40240000ff537424 */ /* 0x000fe200078e00ff */
[----:B------:R-:W-:Y:S01]  /*30f0*/  UMOV UR4, URZ ;  /* 0x000000ff00047c82 */ /* 0x000fe20008000000 */
[----:B------:R-:W-:-:S07]  /*3100*/  IMAD.MOV.U32 R17, RZ, RZ, -0x40000000 ;  /* 0xc0000000ff117424 */ /* 0x000fce00078e00ff */
[----:B--2--5:R-:W-:Y:S05]  /*3110*/  CALL.REL.NOINC `($MCScatteringSimulationKernel$__internal_accurate_pow) ;  /* 0x0000009400d07944 */ /* 0x024fea0003c00000 */
[----:B------:R-:W-:Y:S05]  /*3120*/  BSYNC.RECONVERGENT B0 ;  /* 0x0000000000007941 */ /* 0x000fea0003800200 */
.L_x_19:
[----:B------:R-:W0:Y:S01]  /*3130*/  LDCU.64 UR12, c[0x0][0x400] ;  /* 0x00008000ff0c77ac */ /* 0x000e220008000a00 */
[----:B------:R-:W-:Y:S01]  /*3140*/  F2I.F64.TRUNC R10, R20 ;  /* 0x00000014000a7311 */ /* 0x000fe2000030d100 */
[----:B------:R-:W-:Y:S01]  /*3150*/  DADD R46, R26, R26 ;  /* 0x000000001a2e7229 */ /* 0x000fe2000000001a */
[----:B------:R-:W-:Y:S01]  /*3160*/  IMAD.MOV.U32 R12, RZ, RZ, 0x3198c20f ;  /* 0x3198c20fff0c7424 */ /* 0x000fe200078e00ff */
[----:B------:R-:W1:Y:S01]  /*3170*/  LDCU.64 UR8, c[0x0][0x3b0] ;  /* 0x00007600ff0877ac */ /* 0x000e620008000a00 */
[----:B------:R-:W-:Y:S01]  /*3180*/  DADD R48, R24, R24 ;  /* 0x0000000018307229 */ /* 0x000fe20000000018 */
[----:B------:R-:W-:Y:S02]  /*3190*/  IMAD.MOV.U32 R50, RZ, RZ, R17 ;  /* 0x000000ffff327224 */ /* 0x000fe400078e0011 */
[----:B------:R-:W-:Y:S01]  /*31a0*/  IMAD.MOV.U32 R51, RZ, RZ, R72 ;  /* 0x000000ffff337224 */ /* 0x000fe200078e0048 */
[----:B------:R-:W2:Y:S08]  /*31b0*/  F2I.F64.TRUNC R11, R22 ;  /* 0x00000016000b7311 */ /* 0x000eb0000030d100 */
[----:B0-----:R-:W0:Y:S01]  /*31c0*/  F2F.F32.F64 R13, UR12 ;  /* 0x0000000c000d7d10 */ /* 0x001e220008301000 */
[----:B-1----:R-:W-:-:S02]  /*31d0*/  UIADD3 UR12, UPT, UPT, UR9, -0x1, URZ ;  /* 0xffffffff090c7890 */ /* 0x002fc4000fffe0ff */
[----:B------:R-:W-:Y:S01]  /*31e0*/  UIADD3 UR5, UPT, UPT, UR8, -0x1, URZ ;  /* 0xffffffff08057890 */ /* 0x000fe2000fffe0ff */
[----:B--2---:R-:W-:-:S04]  /*31f0*/  IMAD R10, R10, UR9, R11 ;  /* 0x000000090a0a7c24 */ /* 0x004fc8000f8e020b */
[----:B------:R-:W1:Y:S01]  /*3200*/  I2F.F64 R36, UR9 ;  /* 0x0000000900247d12 */ /* 0x000e620008201c00 */
[----:B------:R-:W-:Y:S02]  /*3210*/  IMAD.MOV.U32 R11, RZ, RZ, RZ ;  /* 0x000000ffff0b7224 */ /* 0x000fe400078e00ff */
[----:B0-----:R-:W-:-:S05]  /*3220*/  FMUL R44, R13, 0.85000002384185791016 ;  /* 0x3f59999a0d2c7820 */ /* 0x001fca0000400000 */
[----:B------:R-:W0:Y:S08]  /*3230*/  I2F.F64 R38, UR12 ;  /* 0x0000000c00267d12 */ /* 0x000e300008201c00 */
[----:B------:R2:W3:Y:S08]  /*3240*/  F2F.F64.F32 R42, R13 ;  /* 0x0000000d002a7310 */ /* 0x0004f00000201800 */
[----:B------:R-:W4:Y:S08]  /*3250*/  F2F.F64.F32 R44, R44 ;  /* 0x0000002c002c7310 */ /* 0x000f300000201800 */
[----:B------:R-:W0:Y:S01]  /*3260*/  I2F.F64 R40, UR5 ;  /* 0x0000000500287d12 */ /* 0x000e220008201c00 */
[----:B------:R-:W-:-:S02]  /*3270*/  UIADD3 UR5, UPT, UPT, UR6, 0x50, URZ ;  /* 0x0000005006057890 */ /* 0x000fc4000fffe0ff */
[----:B-123--:R-:W-:-:S12]  /*3280*/  UIADD3 UR6, UPT, UPT, UR6, 0x1e0, URZ ;  /* 0x000001e006067890 */ /* 0x00efd8000fffe0ff */
.L_x_166:
[----:B------:R-:W-:Y:S01]  /*3290*/  SHF.R.U32.HI R13, RZ, 0x2, R0 ;  /* 0x00000002ff0d7819 */ /* 0x000fe20000011600 */
[----:B01234-:R-:W-:Y:S01]  /*32a0*/  IMAD.MOV.U32 R19, RZ, RZ, 0x2f800000 ;  /* 0x2f800000ff137424 */ /* 0x01ffe200078e00ff */
[----:B------:R-:W-:Y:S01]  /*32b0*/  SHF.R.U32.HI R15, RZ, 0x2, R2 ;  /* 0x00000002ff0f7819 */ /* 0x000fe20000011602 */
[----:B------:R-:W1:Y:S01]  /*32c0*/  LDCU.64 UR8, c[0x0][0x398] ;  /* 0x00007300ff0877ac */ /* 0x000e620008000a00 */
[----:B------:R-:W-:Y:S01]  /*32d0*/  LOP3.LUT R13, R13, R0, RZ, 0x3c, !PT ;  /* 0x000000000d0d7212 */ /* 0x000fe200078e3cff */
[----:B------:R-:W-:Y:S01]  /*32e0*/  IMAD.SHL.U32 R0, R5, 0x10, RZ ;  /* 0x0000001005007824 */ /* 0x000fe200078e00ff */
[----:B------:R-:W-:Y:S01]  /*32f0*/  LOP3.LUT R15, R15, R2, RZ, 0x3c, !PT ;  /* 0x000000020f0f7212 */ /* 0x000fe200078e3cff */
[----:B------:R-:W-:Y:S01]  /*3300*/  VIADD R11, R11, 0x1 ;  /* 0x000000010b0b7836 */ /* 0x000fe20000000000 */
[----:B------:R-:W-:Y:S01]  /*3310*/  SHF.R.U32.HI R18, RZ, 0x2, R3 ;  /* 0x00000002ff127819 */ /* 0x000fe20000011603 */
[----:B------:R-:W-:Y:S01]  /*3320*/  IMAD.SHL.U32 R14, R13, 0x2, RZ ;  /* 0x000000020d0e7824 */ /* 0x000fe200078e00ff */
[----:B------:R-:W-:Y:S01]  /*3330*/  BSSY.RECONVERGENT B0, `(.L_x_20) ;  /* 0x0000053000007945 */ /* 0x000fe20003800200 */
[----:B------:R-:W-:Y:S01]  /*3340*/  IMAD.SHL.U32 R16, R15, 0x2, RZ ;  /* 0x000000020f107824 */ /* 0x000fe200078e00ff */
[----:B------:R-:W-:-:S02]  /*3350*/  LOP3.LUT R18, R18, R3, RZ, 0x3c, !PT ;  /* 0x0000000312127212 */ /* 0x000fc400078e3cff */
[----:B------:R-:W-:Y:S01]  /*3360*/  LOP3.LUT R0, R13, R14, R0, 0x96, !PT ;  /* 0x0000000e0d007212 */ /* 0x000fe200078e9600 */
[----:B------:R-:W-:Y:S01]  /*3370*/  IMAD.MOV.U32 R13, RZ, RZ, 0x3f7fffde ;  /* 0x3f7fffdeff0d7424 */ /* 0x000fe200078e00ff */
[----:B------:R-:W-:Y:S01]  /*3380*/  ISETP.NE.AND P1, PT, R11, R6, PT ;  /* 0x000000060b00720c */ /* 0x000fe20003f25270 */
[----:B------:R-:W-:Y:S01]  /*3390*/  IMAD.SHL.U32 R17, R18, 0x2, RZ ;  /* 0x0000000212117824 */ /* 0x000fe200078e00ff */
[----:B------:R-:W-:-:S04]  /*33a0*/  LOP3.LUT R55, R0, R5, RZ, 0x3c, !PT ;  /* 0x0000000500377212 */ /* 0x000fc800078e3cff */
[----:B------:R-:W-:Y:S01]  /*33b0*/  IADD3 R0, PT, PT, R12, 0x587c5, R55 ;  /* 0x000587c50c007810 */ /* 0x000fe20007ffe037 */
[----:B------:R-:W-:-:S03]  /*33c0*/  IMAD.SHL.U32 R2, R55, 0x10, RZ ;  /* 0x0000001037027824 */ /* 0x000fc600078e00ff */
[----:B------:R-:W-:Y:S02]  /*33d0*/  I2FP.F32.U32 R0, R0 ;  /* 0x0000000000007245 */ /* 0x000fe40000201000 */
[----:B------:R-:W-:Y:S01]  /*33e0*/  LOP3.LUT R2, R15, R16, R2, 0x96, !PT ;  /* 0x000000100f027212 */ /* 0x000fe200078e9602 */
[----:B------:R-:W-:Y:S02]  /*33f0*/  IMAD.MOV.U32 R16, RZ, RZ, 0x3e055027 ;  /* 0x3e055027ff107424 */ /* 0x000fe400078e00ff */
[----:B------:R-:W-:-:S04]  /*3400*/  FFMA R0, R0, R19, 1.1641532182693481445e-10 ;  /* 0x2f00000000007423 */ /* 0x000fc80000000013 */
[----:B------:R-:W-:-:S05]  /*3410*/  FFMA R13, R0, R13, 9.9999999747524270788e-07 ;  /* 0x358637bd000d7423 */ /* 0x000fca000000000d */
[----:B------:R-:W-:-:S13]  /*3420*/  FSETP.GEU.AND P0, PT, R13, 1.175494350822287508e-38, PT ;  /* 0x008000000d00780b */ /* 0x000fda0003f0e000 */
[----:B------:R-:W-:-:S04]  /*3430*/  @!P0 FMUL R13, R13, 8388608 ;  /* 0x4b0000000d0d8820 */ /* 0x000fc80000400000 */
[----:B------:R-:W-:-:S05]  /*3440*/  VIADD R0, R13, 0xc0d55555 ;  /* 0xc0d555550d007836 */ /* 0x000fca0000000000 */
[----:B------:R-:W-:-:S05]  /*3450*/  LOP3.LUT R14, R0, 0xff800000, RZ, 0xc0, !PT ;  /* 0xff800000000e7812 */ /* 0x000fca00078ec0ff */
[----:B------:R-:W-:Y:S01]  /*3460*/  IMAD.IADD R0, R13, 0x1, -R14 ;  /* 0x000000010d007824 */ /* 0x000fe200078e0a0e */
[----:B------:R-:W-:-:S03]  /*3470*/  I2FP.F32.S32 R14, R14 ;  /* 0x0000000e000e7245 */ /* 0x000fc60000201400 */
[----:B------:R-:W-:Y:S01]  /*3480*/  FADD R15, R0, -1 ;  /* 0xbf800000000f7421 */ /* 0x000fe20000000000 */
[----:B------:R-:W-:Y:S01]  /*3490*/  IMAD.MOV.U32 R0, RZ, RZ, R4 ;  /* 0x000000ffff007224 */ /* 0x000fe200078e0004 */
[----:B------:R-:W-:Y:S02]  /*34a0*/  LOP3.LUT R4, R2, R55, RZ, 0x3c, !PT ;  /* 0x0000003702047212 */ /* 0x000fe400078e3cff */
[----:B------:R-:W-:-:S03]  /*34b0*/  FFMA R2, R15, -R16, 0.14084610342979431152 ;  /* 0x3e1039f60f027423 */ /* 0x000fc60000000810 */
[----:B------:R-:W-:Y:S02]  /*34c0*/  IMAD.SHL.U32 R3, R4, 0x10, RZ ;  /* 0x0000001004037824 */ /* 0x000fe400078e00ff */
[C---:B------:R-:W-:Y:S01]  /*34d0*/  FFMA R16, R15.reuse, R2, -0.12148627638816833496 ;  /* 0xbdf8cdcc0f107423 */ /* 0x040fe20000000002 */
[----:B------:R-:W-:Y:S02]  /*34e0*/  IMAD.MOV.U32 R2, RZ, RZ, R5 ;  /* 0x000000ffff027224 */ /* 0x000fe400078e0005 */
[----:B------:R-:W-:Y:S01]  /*34f0*/  LOP3.LUT R17, R18, R17, R3, 0x96, !PT ;  /* 0x0000001112117212 */ /* 0x000fe200078e9603 */
[----:B------:R-:W-:Y:S01]  /*3500*/  FFMA R16, R15, R16, 0.13980610668659210205 ;  /* 0x3e0f29550f107423 */ /* 0x000fe20000000010 */
[C---:B------:R-:W-:Y:S01]  /*3510*/  IADD3 R3, PT, PT, R12.reuse, 0xb0f8a, R4 ;  /* 0x000b0f8a0c037810 */ /* 0x040fe20007ffe004 */
[----:B------:R-:W-:Y:S01]  /*3520*/  VIADD R12, R12, 0x10974f ;  /* 0x0010974f0c0c7836 */ /* 0x000fe20000000000 */
[----:B------:R-:W-:Y:S01]  /*3530*/  LOP3.LUT R5, R17, R4, RZ, 0x3c, !PT ;  /* 0x0000000411057212 */ /* 0x000fe200078e3cff */
[----:B------:R-:W-:Y:S01]  /*3540*/  FFMA R16, R15, R16, -0.16684235632419586182 ;  /* 0xbe2ad8b90f107423 */ /* 0x000fe20000000010 */
[----:B------:R-:W-:-:S03]  /*3550*/  I2FP.F32.U32 R3, R3 ;  /* 0x0000000300037245 */ /* 0x000fc60000201000 */
[----:B------:R-:W-:Y:S02]  /*3560*/  IMAD.IADD R17, R5, 0x1, R12 ;  /* 0x0000000105117824 */ /* 0x000fe400078e020c */
[----:B------:R-:W-:-:S03]  /*3570*/  FFMA R16, R15, R16, 0.20012299716472625732 ;  /* 0x3e4ced0b0f107423 */ /* 0x000fc60000000010 */
[----:B------:R-:W-:Y:S01]  /*3580*/  I2FP.F32.U32 R18, R17 ;  /* 0x0000001100127245 */ /* 0x000fe20000201000 */
[----:B------:R-:W-:Y:S01]  /*3590*/  FFMA R16, R15, R16, -0.24999669194221496582 ;  /* 0xbe7fff220f107423 */ /* 0x000fe20000000010 */
[-C--:B------:R-:W-:Y:S01]  /*35a0*/  FFMA R17, R3, R19.reuse, 1.1641532182693481445e-10 ;  /* 0x2f00000003117423 */ /* 0x080fe20000000013 */
[----:B------:R-:W-:Y:S02]  /*35b0*/  FSEL R3, RZ, -23, P0 ;  /* 0xc1b80000ff037808 */ /* 0x000fe40000000000 */
[----:B------:R-:W-:Y:S01]  /*35c0*/  FFMA R16, R15, R16, 0.33333182334899902344 ;  /* 0x3eaaaa780f107423 */ /* 0x000fe20000000010 */
[----:B------:R-:W-:Y:S01]  /*35d0*/  FFMA R18, R18, R19, 1.1641532182693481445e-10 ;  /* 0x2f00000012127423 */ /* 0x000fe20000000013 */
[----:B------:R-:W-:Y:S01]  /*35e0*/  IMAD.MOV.U32 R19, RZ, RZ, 0x40000000 ;  /* 0x40000000ff137424 */ /* 0x000fe200078e00ff */
[----:B------:R-:W-:Y:S01]  /*35f0*/  ISETP.GT.U32.AND P0, PT, R13, 0x7f7fffff, PT ;  /* 0x7f7fffff0d00780c */ /* 0x000fe20003f04070 */
[----:B------:R-:W-:Y:S01]  /*3600*/  FFMA R16, R15, R16, -0.5 ;  /* 0xbf0000000f107423 */ /* 0x000fe20000000010 */
[----:B------:R-:W-:Y:S01]  /*3610*/  FFMA R3, R14, 1.1920928955078125e-07, R3 ;  /* 0x340000000e037823 */ /* 0x000fe20000000003 */
[----:B------:R-:W-:Y:S01]  /*3620*/  FFMA R18, R18, R19, -1 ;  /* 0xbf80000012127423 */ /* 0x000fe20000000013 */
[----:B------:R-:W-:-:S02]  /*3630*/  IMAD.MOV.U32 R14, RZ, RZ, 0x7f800000 ;  /* 0x7f800000ff0e7424 */ /* 0x000fc400078e00ff */
[----:B------:R-:W-:Y:S01]  /*3640*/  FMUL R16, R15, R16 ;  /* 0x000000100f107220 */ /* 0x000fe20000400000 */
[----:B------:R-:W-:Y:S01]  /*3650*/  FFMA R17, R17, R19, -1 ;  /* 0xbf80000011117423 */ /* 0x000fe20000000013 */
[----:B------:R-:W1:Y:S02]  /*3660*/  F2F.F64.F32 R64, R18 ;  /* 0x0000001200407310 */ /* 0x000e640000201800 */
[----:B------:R-:W-:-:S04]  /*3670*/  FFMA R16, R15, R16, R15 ;  /* 0x000000100f107223 */ /* 0x000fc8000000000f */
[----:B------:R-:W-:Y:S01]  /*3680*/  FFMA R3, R3, 0.69314718246459960938, R16 ;  /* 0x3f31721803037823 */ /* 0x000fe20000000010 */
[C---:B------:R-:W-:Y:S01]  /*3690*/  @P0 FFMA R3, R13.reuse, R14, +INF ;  /* 0x7f8000000d030423 */ /* 0x040fe2000000000e */
[----:B------:R-:W2:Y:S01]  /*36a0*/  F2F.F64.F32 R62, R17 ;  /* 0x00000011003e7310 */ /* 0x000ea20000201800 */
[----:B------:R-:W-:-:S04]  /*36b0*/  FSETP.NEU.AND P0, PT, R13, RZ, PT ;  /* 0x000000ff0d00720b */ /* 0x000fc80003f0d000 */
[----:B------:R-:W-:Y:S01]  /*36c0*/  FSEL R3, R3, -INF , P0 ;  /* 0xff80000003037808 */ /* 0x000fe20000000000 */
[----:B-1----:R-:W-:-:S03]  /*36d0*/  DMUL R64, R64, UR8 ;  /* 0x0000000840407c28 */ /* 0x002fc60008000000 */
[----:B------:R-:W1:Y:S01]  /*36e0*/  F2F.F64.F32 R60, R3 ;  /* 0x00000003003c7310 */ /* 0x000e620000201800 */
[----:B--2---:R-:W-:Y:S01]  /*36f0*/  DMUL R62, R62, UR8 ;  /* 0x000000083e3e7c28 */ /* 0x004fe20008000000 */
[----:B------:R-:W-:-:S03]  /*3700*/  UMOV UR8, 0x47ae147b ;  /* 0x47ae147b00087882 */ /* 0x000fc60000000000 */
[----:B------:R-:W-:Y:S01]  /*3710*/  DMUL R14, R64, R64 ;  /* 0x00000040400e7228 */ /* 0x000fe20000000000 */
[----:B------:R-:W-:Y:S02]  /*3720*/  UMOV UR9, 0x3f847ae1 ;  /* 0x3f847ae100097882 */ /* 0x000fe40000000000 */
[----:B-1----:R-:W-:Y:S02]  /*3730*/  DFMA R60, -R30, R60, UR8 ;  /* 0x000000081e3c7e2b */ /* 0x002fe4000800013c */
[----:B------:R-:W1:Y:S03]  /*3740*/  LDCU.64 UR8, c[0x0][0x390] ;  /* 0x00007200ff0877ac */ /* 0x000e660008000a00 */
[----:B------:R-:W-:-:S08]  /*3750*/  DFMA R14, R62, R62, R14 ;  /* 0x0000003e3e0e722b */ /* 0x000fd0000000000e */
[----:B------:R-:W-:-:S06]  /*3760*/  DFMA R14, R60, R60, R14 ;  /* 0x0000003c3c0e722b */ /* 0x000fcc000000000e */
[----:B------:R-:W2:Y:S01]  /*3770*/  F2F.F32.F64 R85, R14 ;  /* 0x0000000e00557310 */ /* 0x000ea20000301000 */
[----:B-1----:R-:W-:Y:S02]  /*3780*/  IMAD.U32 R58, RZ, RZ, UR8 ;  /* 0x00000008ff3a7e24 */ /* 0x002fe4000f8e00ff */
[----:B------:R-:W-:Y:S02]  /*3790*/  IMAD.U32 R59, RZ, RZ, UR9 ;  /* 0x00000009ff3b7e24 */ /* 0x000fe4000f8e00ff */
[----:B--2---:R-:W-:-:S03]  /*37a0*/  VIADD R13, R85, 0xf3000000 ;  /* 0xf3000000550d7836 */ /* 0x004fc60000000000 */
[----:B------:R1:W2:Y:S02]  /*37b0*/  MUFU.RSQ R16, R85 ;  /* 0x0000005500107308 */ /* 0x0002a40000001400 */
[----:B------:R-:W-:-:S13]  /*37c0*/  ISETP.GT.U32.AND P0, PT, R13, 0x727fffff, PT ;  /* 0x727fffff0d00780c */ /* 0x000fda0003f04070 */
[----:B-1----:R-:W-:Y:S05]  /*37d0*/  @!P0 BRA `(.L_x_21) ;  /* 0x0000000000108947 */ /* 0x002fea0003800000 */
[----:B------:R-:W-:-:S07]  /*37e0*/  MOV R72, 0x3800 ;  /* 0x0000380000487802 */ /* 0x000fce0000000f00 */
[----:B0-2-4-:R-:W-:Y:S05]  /*37f0*/  CALL.REL.NOINC `($__internal_3_$__cuda_sm20_sqrt_rn_f32_slowpath) ;  /* 0x0000008800187944 */ /* 0x015fea0003c00000 */
[----:B------:R-:W-:Y:S01]  /*3800*/  IMAD.MOV.U32 R14, RZ, RZ, R71 ;  /* 0x000000ffff0e7224 */ /* 0x000fe200078e0047 */
[----:B------:R-:W-:Y:S06]  /*3810*/  BRA `(.L_x_22) ;  /* 0x0000000000107947 */ /* 0x000fec0003800000 */
.L_x_21:
[----:B--2---:R-:W-:Y:S01]  /*3820*/  FMUL.FTZ R14, R85, R16 ;  /* 0x00000010550e7220 */ /* 0x004fe20000410000 */
[----:B------:R-:W-:-:S03]  /*3830*/  FMUL.FTZ R13, R16, 0.5 ;  /* 0x3f000000100d7820 */ /* 0x000fc60000410000 */
[----:B------:R-:W-:-:S04]  /*3840*/  FFMA R3, -R14, R14, R85 ;  /* 0x0000000e0e037223 */ /* 0x000fc80000000155 */
[----:B------:R-:W-:-:S07]  /*3850*/  FFMA R14, R3, R13, R14 ;  /* 0x0000000d030e7223 */ /* 0x000fce000000000e */
.L_x_22:
[----:B------:R-:W-:Y:S05]  /*3860*/  BSYNC.RECONVERGENT B0 ;  /* 0x0000000000007941 */ /* 0x000fea0003800200 */
.L_x_20:
[----:B------:R-:W1:Y:S01]  /*3870*/  F2F.F64.F32 R14, R14 ;  /* 0x0000000e000e7310 */ /* 0x000e620000201800 */
[----:B------:R-:W-:Y:S01]  /*3880*/  IMAD.MOV.U32 R16, RZ, RZ, 0x1 ;  /* 0x00000001ff107424 */ /* 0x000fe200078e00ff */
[----:B------:R-:W-:Y:S01]  /*3890*/  FSETP.GEU.AND P2, PT, |R63|, 6.5827683646048100446e-37, PT ;  /* 0x036000003f00780b */ /* 0x000fe20003f4e200 */
[----:B------:R-:W-:Y:S05]  /*38a0*/  BSSY.RECONVERGENT B0, `(.L_x_23) ;  /* 0x0000015000007945 */ /* 0x000fea0003800200 */
[----:B-1----:R-:W1:Y:S02]  /*38b0*/  MUFU.RCP64H R17, R15 ;  /* 0x0000000f00117308 */ /* 0x002e640000001800 */
[----:B-1----:R-:W-:-:S08]  /*38c0*/  DFMA R18, -R14, R16, 1 ;  /* 0x3ff000000e12742b */ /* 0x002fd00000000110 */
[----:B------:R-:W-:-:S08]  /*38d0*/  DFMA R18, R18, R18, R18 ;  /* 0x000000121212722b */ /* 0x000fd00000000012 */
[----:B------:R-:W-:-:S08]  /*38e0*/  DFMA R18, R16, R18, R16 ;  /* 0x000000121012722b */ /* 0x000fd00000000010 */
[----:B------:R-:W-:-:S08]  /*38f0*/  DFMA R16, -R14, R18, 1 ;  /* 0x3ff000000e10742b */ /* 0x000fd00000000112 */
[----:B------:R-:W-:-:S08]  /*3900*/  DFMA R16, R18, R16, R18 ;  /* 0x000000101210722b */ /* 0x000fd00000000012 */
[----:B------:R-:W-:-:S08]  /*3910*/  DMUL R52, R62, R16 ;  /* 0x000000103e347228 */ /* 0x000fd00000000000 */
[----:B------:R-:W-:-:S08]  /*3920*/  DFMA R18, -R14, R52, R62 ;  /* 0x000000340e12722b */ /* 0x000fd0000000013e */
[----:B------:R-:W-:-:S10]  /*3930*/  DFMA R52, R16, R18, R52 ;  /* 0x000000121034722b */ /* 0x000fd40000000034 */
[----:B------:R-:W-:-:S05]  /*3940*/  FFMA R3, RZ, R15, R53 ;  /* 0x0000000fff037223 */ /* 0x000fca0000000035 */
[----:B------:R-:W-:-:S13]  /*3950*/  FSETP.GT.AND P0, PT, |R3|, 1.469367938527859385e-39, PT ;  /* 0x001000000300780b */ /* 0x000fda0003f04200 */
[----:B------:R-:W-:Y:S05]  /*3960*/  @P0 BRA P2, `(.L_x_24) ;  /* 0x0000000000200947 */ /* 0x000fea0001000000 */
[----:B------:R-:W-:Y:S01]  /*3970*/  IMAD.MOV.U32 R70, RZ, RZ, R62 ;  /* 0x000000ffff467224 */ /* 0x000fe200078e003e */
[----:B------:R-:W-:Y:S01]  /*3980*/  MOV R18, 0x39d0 ;  /* 0x000039d000127802 */ /* 0x000fe20000000f00 */
[----:B------:R-:W-:Y:S02]  /*3990*/  IMAD.MOV.U32 R71, RZ, RZ, R63 ;  /* 0x000000ffff477224 */ /* 0x000fe400078e003f */
[----:B------:R-:W-:Y:S02]  /*39a0*/  IMAD.MOV.U32 R68, RZ, RZ, R14 ;  /* 0x000000ffff447224 */ /* 0x000fe400078e000e */
[----:B------:R-:W-:-:S07]  /*39b0*/  IMAD.MOV.U32 R69, RZ, RZ, R15 ;  /* 0x000000ffff457224 */ /* 0x000fce00078e000f */
[----:B0---4-:R-:W-:Y:S05]  /*39c0*/  CALL.REL.NOINC `($__internal_1_$__cuda_sm20_div_rn_f64_full) ;  /* 0x0000007c00687944 */ /* 0x011fea0003c00000 */
[----:B------:R-:W-:Y:S02]  /*39d0*/  IMAD.MOV.U32 R52, RZ, RZ, R74 ;  /* 0x000000ffff347224 */ /* 0x000fe400078e004a */
[----:B------:R-:W-:-:S07]  /*39e0*/  IMAD.MOV.U32 R53, RZ, RZ, R75 ;  /* 0x000000ffff357224 */ /* 0x000fce00078e004b */
.L_x_24:
[----:B------:R-:W-:Y:S05]  /*39f0*/  BSYNC.RECONVERGENT B0 ;  /* 0x0000000000007941 */ /* 0x000fea0003800200 */
.L_x_23:
[----:B------:R-:W1:Y:S01]  /*3a00*/  MUFU.RCP64H R17, R15 ;  /* 0x0000000f00117308 */ /* 0x000e620000001800 */
[----:B------:R-:W-:Y:S01]  /*3a10*/  IMAD.MOV.U32 R16, RZ, RZ, 0x1 ;  /* 0x00000001ff107424 */ /* 0x000fe200078e00ff */
[----:B------:R-:W-:Y:S01]  /*3a20*/  FSETP.GEU.AND P2, PT, |R65|, 6.5827683646048100446e-37, PT ;  /* 0x036000004100780b */ /* 0x000fe20003f4e200 */
[----:B------:R-:W-:Y:S04]  /*3a30*/  BSSY.RECONVERGENT B0, `(.L_x_25) ;  /* 0x0000014000007945 */ /* 0x000fe80003800200 */
        /* <DEDUP_REMOVED lines=19> */
.L_x_26:
[----:B------:R-:W-:Y:S05]  /*3b70*/  BSYNC.RECONVERGENT B0 ;  /* 0x0000000000007941 */ /* 0x000fea0003800200 */
.L_x_25:
        /* <DEDUP_REMOVED lines=23> */
.L_x_28:
[----:B------:R-:W-:Y:S05]  /*3cf0*/  BSYNC.RECONVERGENT B0 ;  /* 0x0000000000007941 */ /* 0x000fea0003800200 */
.L_x_27:
[----:B------:R1:W2:Y:S01]  /*3d00*/  F2F.F32.F64 R16, R16 ;  /* 0x0000001000107310 */ /* 0x0002a20000301000 */
[----:B------:R-:W-:Y:S01]  /*3d10*/  BSSY.RECONVERGENT B0, `(.L_x_29) ;  /* 0x0000746000007945 */ /* 0x000fe20003800200 */
[----:B------:R-:W-:Y:S02]  /*3d20*/  IMAD.MOV.U32 R13, RZ, RZ, RZ ;  /* 0x000000ffff0d7224 */ /* 0x000fe400078e00ff */
[----:B------:R-:W-:-:S04]  /*3d30*/  IMAD.MOV.U32 R3, RZ, RZ, R55 ;  /* 0x000000ffff037224 */ /* 0x000fc800078e0037 */
[----:B------:R1:W3:Y:S08]  /*3d40*/  F2F.F32.F64 R15, R56 ;  /* 0x00000038000f7310 */ /* 0x0002f00000301000 */
[----:B--2---:R1:W0:Y:S02]  /*3d50*/  F2F.F32.F64 R14, R52 ;  /* 0x00000034000e7310 */ /* 0x0042240000301000 */
.L_x_158:
[----:B--2---:R-:W2:Y:S01]  /*3d60*/  F2F.F32.F64 R85, R58 ;  /* 0x0000003a00557310 */ /* 0x004ea20000301000 */
[----:B01-34-:R-:W-:Y:S01]  /*3d70*/  SHF.R.U32.HI R19, RZ, 0x2, R0 ;  /* 0x00000002ff137819 */ /* 0x01bfe20000011600 */
[----:B------:R-:W-:Y:S01]  /*3d80*/  IMAD.MOV.U32 R69, RZ, RZ, 0x2f800000 ;  /* 0x2f800000ff457424 */ /* 0x000fe200078e00ff */
[----:B------:R-:W-:Y:S01]  /*3d90*/  SHF.R.U32.HI R55, RZ, 0x2, R2 ;  /* 0x00000002ff377819 */ /* 0x000fe20000011602 */
[----:B------:R-:W-:Y:S01]  /*3da0*/  IMAD.MOV.U32 R66, RZ, RZ, 0x3f7fffde ;  /* 0x3f7fffdeff427424 */ /* 0x000fe200078e00ff */
[----:B-1----:R-:W-:Y:S01]  /*3db0*/  LOP3.LUT R53, R19, R0, RZ, 0x3c, !PT ;  /* 0x0000000013357212 */ /* 0x002fe200078e3cff */
[----:B------:R-:W-:Y:S01]  /*3dc0*/  IMAD.SHL.U32 R0, R5, 0x10, RZ ;  /* 0x0000001005007824 */ /* 0x000fe200078e00ff */
[----:B------:R-:W-:Y:S01]  /*3dd0*/  LOP3.LUT R55, R55, R2, RZ, 0x3c, !PT ;  /* 0x0000000237377212 */ /* 0x000fe200078e3cff */
[----:B------:R-:W-:Y:S01]  /*3de0*/  BSSY.RECONVERGENT B1, `(.L_x_30) ;  /* 0x0000048000017945 */ /* 0x000fe20003800200 */
[----:B------:R-:W-:-:S04]  /*3df0*/  SHF.R.U32.HI R52, RZ, 0x2, R3 ;  /* 0x00000002ff347819 */ /* 0x000fc80000011603 */
[----:B------:R-:W-:Y:S01]  /*3e00*/  LOP3.LUT R3, R52, R3, RZ, 0x3c, !PT ;  /* 0x0000000334037212 */ /* 0x000fe200078e3cff */
[----:B--2---:R-:W-:-:S04]  /*3e10*/  FMUL R17, R7, R85 ;  /* 0x0000005507117220 */ /* 0x004fc80000400000 */
[----:B------:R-:W-:Y:S01]  /*3e20*/  IMAD.SHL.U32 R52, R3, 0x2, RZ ;  /* 0x0000000203347824 */ /* 0x000fe200078e00ff */
[----:B------:R-:W-:-:S04]  /*3e30*/  FSETP.GEU.AND P0, PT, R17, 1.175494350822287508e-38, PT ;  /* 0x008000001100780b */ /* 0x000fc80003f0e000 */
[----:B------:R-:W-:-:S09]  /*3e40*/  FSEL R54, RZ, -23, P0 ;  /* 0xc1b80000ff367808 */ /* 0x000fd20000000000 */
[----:B------:R-:W-:-:S04]  /*3e50*/  @!P0 FMUL R17, R17, 8388608 ;  /* 0x4b00000011118820 */ /* 0x000fc80000400000 */
[C---:B------:R-:W-:Y:S01]  /*3e60*/  VIADD R18, R17.reuse, 0xc0d55555 ;  /* 0xc0d5555511127836 */ /* 0x040fe20000000000 */
[C---:B------:R-:W-:Y:S02]  /*3e70*/  ISETP.GT.U32.AND P0, PT, R17.reuse, 0x7f7fffff, PT ;  /* 0x7f7fffff1100780c */ /* 0x040fe40003f04070 */
[----:B------:R-:W-:Y:S02]  /*3e80*/  FSETP.NEU.AND P2, PT, R17, RZ, PT ;  /* 0x000000ff1100720b */ /* 0x000fe40003f4d000 */
[----:B------:R-:W-:Y:S01]  /*3e90*/  LOP3.LUT R56, R18, 0xff800000, RZ, 0xc0, !PT ;  /* 0xff80000012387812 */ /* 0x000fe200078ec0ff */
[----:B------:R-:W-:-:S04]  /*3ea0*/  IMAD.SHL.U32 R18, R53, 0x2, RZ ;  /* 0x0000000235127824 */ /* 0x000fc800078e00ff */
[----:B------:R-:W-:Y:S01]  /*3eb0*/  IMAD.IADD R19, R17, 0x1, -R56 ;  /* 0x0000000111137824 */ /* 0x000fe200078e0a38 */
[----:B------:R-:W-:Y:S01]  /*3ec0*/  LOP3.LUT R18, R53, R18, R0, 0x96, !PT ;  /* 0x0000001235127212 */ /* 0x000fe200078e9600 */
[----:B------:R-:W-:Y:S02]  /*3ed0*/  IMAD.MOV.U32 R53, RZ, RZ, 0x3e055027 ;  /* 0x3e055027ff357424 */ /* 0x000fe400078e00ff */
[----:B------:R-:W-:Y:S01]  /*3ee0*/  FADD R0, R19, -1 ;  /* 0xbf80000013007421 */ /* 0x000fe20000000000 */
[----:B------:R-:W-:Y:S01]  /*3ef0*/  LOP3.LUT R19, R18, R5, RZ, 0x3c, !PT ;  /* 0x0000000512137212 */ /* 0x000fe200078e3cff */
[----:B------:R-:W-:Y:S02]  /*3f00*/  IMAD.SHL.U32 R18, R55, 0x2, RZ ;  /* 0x0000000237127824 */ /* 0x000fe400078e00ff */
[----:B------:R-:W-:Y:S02]  /*3f10*/  FFMA R53, R0, -R53, 0.14084610342979431152 ;  /* 0x3e1039f600357423 */ /* 0x000fe40000000835 */
[----:B------:R-:W-:-:S02]  /*3f20*/  IMAD.SHL.U32 R2, R19, 0x10, RZ ;  /* 0x0000001013027824 */ /* 0x000fc400078e00ff */
[----:B------:R-:W-:-:S03]  /*3f30*/  FFMA R53, R0, R53, -0.12148627638816833496 ;  /* 0xbdf8cdcc00357423 */ /* 0x000fc60000000035 */
[----:B------:R-:W-:Y:S01]  /*3f40*/  LOP3.LUT R2, R55, R18, R2, 0x96, !PT ;  /* 0x0000001237027212 */ /* 0x000fe200078e9602 */
[----:B------:R-:W-:Y:S01]  /*3f50*/  FFMA R55, R0, R53, 0.13980610668659210205 ;  /* 0x3e0f295500377423 */ /* 0x000fe20000000035 */
[----:B------:R-:W-:Y:S02]  /*3f60*/  VIADD R18, R85, 0xf3000000 ;  /* 0xf300000055127836 */ /* 0x000fe40000000000 */
[----:B------:R-:W-:Y:S01]  /*3f70*/  LOP3.LUT R53, R2, R19, RZ, 0x3c, !PT ;  /* 0x0000001302357212 */ /* 0x000fe200078e3cff */
[----:B------:R-:W-:Y:S02]  /*3f80*/  FFMA R55, R0, R55, -0.16684235632419586182 ;  /* 0xbe2ad8b900377423 */ /* 0x000fe40000000037 */
[----:B------:R-:W-:Y:S02]  /*3f90*/  ISETP.GT.U32.AND P3, PT, R18, 0x727fffff, PT ;  /* 0x727fffff1200780c */ /* 0x000fe40003f64070 */
[----:B------:R-:W-:Y:S02]  /*3fa0*/  IMAD.SHL.U32 R2, R53, 0x10, RZ ;  /* 0x0000001035027824 */ /* 0x000fe400078e00ff */
[C---:B------:R-:W-:Y:S01]  /*3fb0*/  FFMA R55, R0.reuse, R55, 0.20012299716472625732 ;  /* 0x3e4ced0b00377423 */ /* 0x040fe20000000037 */
[----:B------:R1:W2:Y:S02]  /*3fc0*/  MUFU.RSQ R18, R85 ;  /* 0x0000005500127308 */ /* 0x0002a40000001400 */
[----:B------:R-:W-:Y:S01]  /*3fd0*/  LOP3.LUT R52, R3, R52, R2, 0x96, !PT ;  /* 0x0000003403347212 */ /* 0x000fe200078e9602 */
[----:B------:R-:W-:Y:S01]  /*3fe0*/  FFMA R55, R0, R55, -0.24999669194221496582 ;  /* 0xbe7fff2200377423 */ /* 0x000fe20000000037 */
[----:B------:R-:W-:-:S02]  /*3ff0*/  IADD3 R2, PT, PT, R12, 0x587c5, R19 ;  /* 0x000587c50c027810 */ /* 0x000fc40007ffe013 */
[----:B------:R-:W-:Y:S01]  /*4000*/  IADD3 R3, PT, PT, R12, 0xb0f8a, R53 ;  /* 0x000b0f8a0c037810 */ /* 0x000fe20007ffe035 */
[----:B------:R-:W-:Y:S01]  /*4010*/  FFMA R57, R0, R55, 0.33333182334899902344 ;  /* 0x3eaaaa7800397423 */ /* 0x000fe20000000037 */
[----:B------:R-:W-:Y:S01]  /*4020*/  I2FP.F32.U32 R2, R2 ;  /* 0x0000000200027245 */ /* 0x000fe20000201000 */
[----:B------:R-:W-:Y:S01]  /*4030*/  VIADD R12, R12, 0x10974f ;  /* 0x0010974f0c0c7836 */ /* 0x000fe20000000000 */
[----:B------:R-:W-:Y:S01]  /*4040*/  LOP3.LUT R67, R52, R53, RZ, 0x3c, !PT ;  /* 0x0000003534437212 */ /* 0x000fe200078e3cff */
[----:B------:R-:W-:Y:S01]  /*4050*/  FFMA R57, R0, R57, -0.5 ;  /* 0xbf00000000397423 */ /* 0x000fe20000000039 */
[----:B------:R-:W-:Y:S01]  /*4060*/  I2FP.F32.S32 R55, R56 ;  /* 0x0000003800377245 */ /* 0x000fe20000201400 */
[----:B------:R-:W-:Y:S01]  /*4070*/  FFMA R82, R2, R69, 1.1641532182693481445e-10 ;  /* 0x2f00000002527423 */ /* 0x000fe20000000045 */
[----:B------:R-:W-:Y:S01]  /*4080*/  I2FP.F32.U32 R3, R3 ;  /* 0x0000000300037245 */ /* 0x000fe20000201000 */
[----:B------:R-:W-:Y:S02]  /*4090*/  IMAD.IADD R2, R12, 0x1, R67 ;  /* 0x000000010c027824 */ /* 0x000fe400078e0243 */
[----:B------:R-:W-:Y:S01]  /*40a0*/  FMUL R57, R0, R57 ;  /* 0x0000003900397220 */ /* 0x000fe20000400000 */
[----:B------:R-:W-:Y:S01]  /*40b0*/  FFMA R54, R55, 1.1920928955078125e-07, R54 ;  /* 0x3400000037367823 */ /* 0x000fe20000000036 */
[----:B------:R-:W-:-:S02]  /*40c0*/  FFMA R3, R3, R69, 1.1641532182693481445e-10 ;  /* 0x2f00000003037423 */ /* 0x000fc40000000045 */
[----:B------:R-:W-:Y:S01]  /*40d0*/  FFMA R55, R0, R57, R0 ;  /* 0x0000003900377223 */ /* 0x000fe20000000000 */
[----:B------:R-:W-:Y:S01]  /*40e0*/  I2FP.F32.U32 R2, R2 ;  /* 0x0000000200027245 */ /* 0x000fe20000201000 */
[----:B------:R-:W-:Y:S01]  /*40f0*/  IMAD.MOV.U32 R0, RZ, RZ, 0x7f800000 ;  /* 0x7f800000ff007424 */ /* 0x000fe200078e00ff */
[----:B------:R1:W0:Y:S01]  /*4100*/  F2F.F64.F32 R56, R82 ;  /* 0x0000005200387310 */ /* 0x0002220000201800 */
[----:B------:R-:W-:Y:S01]  /*4110*/  FFMA R52, R54, 0.69314718246459960938, R55 ;  /* 0x3f31721836347823 */ /* 0x000fe20000000037 */
[----:B------:R-:W-:Y:S01]  /*4120*/  FFMA R66, R3, R66, 9.9999999747524270788e-07 ;  /* 0x358637bd03427423 */ /* 0x000fe20000000042 */
[----:B------:R-:W-:Y:S01]  /*4130*/  FFMA R54, R2, R69, 1.1641532182693481445e-10 ;  /* 0x2f00000002367423 */ /* 0x000fe20000000045 */
[----:B------:R-:W-:Y:S01]  /*4140*/  @P0 FFMA R52, R17, R0, +INF ;  /* 0x7f80000011340423 */ /* 0x000fe20000000000 */
[----:B------:R-:W-:Y:S02]  /*4150*/  IMAD.MOV.U32 R0, RZ, RZ, R4 ;  /* 0x000000ffff007224 */ /* 0x000fe400078e0004 */
[----:B------:R-:W-:-:S02]  /*4160*/  IMAD.MOV.U32 R2, RZ, RZ, R5 ;  /* 0x000000ffff027224 */ /* 0x000fc400078e0005 */
[----:B------:R-:W-:Y:S01]  /*4170*/  FMUL R52, R52, 0.43429449200630187988 ;  /* 0x3ede5bd934347820 */ /* 0x000fe20000400000 */
[----:B------:R-:W0:Y:S01]  /*4180*/  F2F.F64.F32 R54, R54 ;  /* 0x0000003600367310 */ /* 0x000e220000201800 */
[----:B------:R-:W-:Y:S02]  /*4190*/  IMAD.MOV.U32 R4, RZ, RZ, R53 ;  /* 0x000000ffff047224 */ /* 0x000fe400078e0035 */
[----:B------:R-:W-:Y:S01]  /*41a0*/  IMAD.MOV.U32 R3, RZ, RZ, R19 ;  /* 0x000000ffff037224 */ /* 0x000fe200078e0013 */
[----:B------:R-:W-:Y:S01]  /*41b0*/  FSEL R53, R52, -INF , P2 ;  /* 0xff80000034357808 */ /* 0x000fe20001000000 */
[----:B------:R-:W-:Y:S01]  /*41c0*/  IMAD.MOV.U32 R5, RZ, RZ, R67 ;  /* 0x000000ffff057224 */ /* 0x000fe200078e0043 */
[----:B-12---:R-:W-:Y:S06]  /*41d0*/  @!P3 BRA `(.L_x_31) ;  /* 0x000000000010b947 */ /* 0x006fec0003800000 */
[----:B------:R-:W-:-:S07]  /*41e0*/  MOV R72, 0x4200 ;  /* 0x0000420000487802 */ /* 0x000fce0000000f00 */
[----:B0--34-:R-:W-:Y:S05]  /*41f0*/  CALL.REL.NOINC `($__internal_3_$__cuda_sm20_sqrt_rn_f32_slowpath) ;  /* 0x0000007c00987944 */ /* 0x019fea0003c00000 */
[----:B------:R-:W-:Y:S01]  /*4200*/  IMAD.MOV.U32 R17, RZ, RZ, R71 ;  /* 0x000000ffff117224 */ /* 0x000fe200078e0047 */
[----:B------:R-:W-:Y:S06]  /*4210*/  BRA `(.L_x_32) ;  /* 0x0000000000107947 */ /* 0x000fec0003800000 */
.L_x_31:
[----:B------:R-:W-:Y:S01]  /*4220*/  FMUL.FTZ R52, R85, R18 ;  /* 0x0000001255347220 */ /* 0x000fe20000410000 */
[----:B------:R-:W-:-:S03]  /*4230*/  FMUL.FTZ R18, R18, 0.5 ;  /* 0x3f00000012127820 */ /* 0x000fc60000410000 */
[----:B------:R-:W-:-:S04]  /*4240*/  FFMA R17, -R52, R52, R85 ;  /* 0x0000003434117223 */ /* 0x000fc80000000155 */
[----:B------:R-:W-:-:S07]  /*4250*/  FFMA R17, R17, R18, R52 ;  /* 0x0000001211117223 */ /* 0x000fce0000000034 */
.L_x_32:
[----:B------:R-:W-:Y:S05]  /*4260*/  BSYNC.RECONVERGENT B1 ;  /* 0x0000000000017941 */ /* 0x000fea0003800200 */
.L_x_30:
[----:B------:R-:W-:Y:S02]  /*4270*/  IMAD.MOV.U32 R19, RZ, RZ, 0x3bbb989d ;  /* 0x3bbb989dff137424 */ /* 0x000fe400078e00ff */
[----:B------:R-:W-:Y:S01]  /*4280*/  FMUL R18, R53, -R53 ;  /* 0x8000003535127220 */ /* 0x000fe20000400000 */
[----:B------:R-:W-:Y:S02]  /*4290*/  IMAD.MOV.U32 R52, RZ, RZ, 0x437c0000 ;  /* 0x437c0000ff347424 */ /* 0x000fe400078e00ff */
[----:B------:R-:W-:Y:S01]  /*42a0*/  FFMA R17, R8, R17, R85 ;  /* 0x0000001108117223 */ /* 0x000fe20000000055 */
[----:B------:R-:W-:Y:S01]  /*42b0*/  BSSY.RECONVERGENT B1, `(.L_x_33) ;  /* 0x0000018000017945 */ /* 0x000fe20003800200 */
[----:B------:R-:W-:-:S04]  /*42c0*/  FFMA.SAT R19, R18, R19, 0.5 ;  /* 0x3f00000012137423 */ /* 0x000fc80000002013 */
[----:B------:R-:W-:Y:S01]  /*42d0*/  FFMA.RM R19, R19, R52, 12582913 ;  /* 0x4b40000113137423 */ /* 0x000fe20000004034 */
[----:B------:R-:W-:-:S03]  /*42e0*/  IMAD.U32 R52, RZ, RZ, UR7 ;  /* 0x00000007ff347e24 */ /* 0x000fc6000f8e00ff */
[C---:B------:R-:W-:Y:S01]  /*42f0*/  FADD R53, R19.reuse, -12583039 ;  /* 0xcb40007f13357421 */ /* 0x040fe20000000000 */
[----:B------:R-:W-:-:S03]  /*4300*/  IMAD.SHL.U32 R19, R19, 0x800000, RZ ;  /* 0x0080000013137824 */ /* 0x000fc600078e00ff */
[----:B------:R-:W-:-:S04]  /*4310*/  FFMA R53, R18, 1.4426950216293334961, -R53 ;  /* 0x3fb8aa3b12357823 */ /* 0x000fc80000000835 */
[----:B------:R-:W-:-:S04]  /*4320*/  FFMA R53, R18, 1.925963033500011079e-08, R53 ;  /* 0x32a5706012357823 */ /* 0x000fc80000000035 */
[----:B------:R-:W1:Y:S02]  /*4330*/  MUFU.EX2 R18, R53 ;  /* 0x0000003500127308 */ /* 0x000e640000000800 */
[----:B-1----:R-:W-:-:S04]  /*4340*/  FMUL R18, R19, R18 ;  /* 0x0000001213127220 */ /* 0x002fc80000400000 */
[----:B------:R-:W-:-:S04]  /*4350*/  FFMA R18, R9, -R18, 1 ;  /* 0x3f80000009127423 */ /* 0x000fc80000000812 */
[----:B------:R-:W-:-:S04]  /*4360*/  FMUL R71, R17, R18 ;  /* 0x0000001211477220 */ /* 0x000fc80000400000 */
[----:B------:R-:W1:Y:S08]  /*4370*/  MUFU.RCP R17, R71 ;  /* 0x0000004700117308 */ /* 0x000e700000001000 */
[----:B------:R-:W2:Y:S01]  /*4380*/  FCHK P0, R52, R71 ;  /* 0x0000004734007302 */ /* 0x000ea20000000000 */
[----:B-1----:R-:W-:-:S04]  /*4390*/  FFMA R18, -R71, R17, 1 ;  /* 0x3f80000047127423 */ /* 0x002fc80000000111 */
[----:B------:R-:W-:-:S04]  /*43a0*/  FFMA R17, R17, R18, R17 ;  /* 0x0000001211117223 */ /* 0x000fc80000000011 */
[----:B------:R-:W-:-:S04]  /*43b0*/  FFMA R18, R17, UR7, RZ ;  /* 0x0000000711127c23 */ /* 0x000fc800080000ff */
[----:B------:R-:W-:-:S04]  /*43c0*/  FFMA R19, -R71, R18, UR7 ;  /* 0x0000000747137e23 */ /* 0x000fc80008000112 */
[----:B------:R-:W-:Y:S01]  /*43d0*/  FFMA R18, R17, R19, R18 ;  /* 0x0000001311127223 */ /* 0x000fe20000000012 */
[----:B--2---:R-:W-:Y:S06]  /*43e0*/  @!P0 BRA `(.L_x_34) ;  /* 0x0000000000108947 */ /* 0x004fec0003800000 */
[----:B------:R-:W-:Y:S01]  /*43f0*/  IMAD.U32 R18, RZ, RZ, UR7 ;  /* 0x00000007ff127e24 */ /* 0x000fe2000f8e00ff */
[----:B------:R-:W-:-:S07]  /*4400*/  MOV R69, 0x4420 ;  /* 0x0000442000457802 */ /* 0x000fce0000000f00 */
[----:B0--34-:R-:W-:Y:S05]  /*4410*/  CALL.REL.NOINC `($__internal_4_$__cuda_sm3x_div_rn_noftz_f32_slowpath) ;  /* 0x0000007c006c7944 */ /* 0x019fea0003c00000 */
[----:B------:R-:W-:-:S07]  /*4420*/  IMAD.MOV.U32 R18, RZ, RZ, R72 ;  /* 0x000000ffff127224 */ /* 0x000fce00078e0048 */
.L_x_34:
[----:B------:R-:W-:Y:S05]  /*4430*/  BSYNC.RECONVERGENT B1 ;  /* 0x0000000000017941 */ /* 0x000fea0003800200 */
.L_x_33:
[----:B------:R-:W1:Y:S01]  /*4440*/  F2F.F64.F32 R18, R18 ;  /* 0x0000001200127310 */ /* 0x000e620000201800 */
[----:B------:R-:W-:Y:S07]  /*4450*/  BSSY.RECONVERGENT B1, `(.L_x_35) ;  /* 0x0000010000017945 */ /* 0x000fee0003800200 */
[----:B-1----:R-:W1:Y:S01]  /*4460*/  MUFU.RCP64H R53, R19 ;  /* 0x0000001300357308 */ /* 0x002e620000001800 */
[----:B------:R-:W-:-:S05]  /*4470*/  VIADD R52, R19, 0x300402 ;  /* 0x0030040213347836 */ /* 0x000fca0000000000 */
[----:B------:R-:W-:Y:S01]  /*4480*/  FSETP.GEU.AND P0, PT, |R52|, 5.8789094863358348022e-39, PT ;  /* 0x004004023400780b */ /* 0x000fe20003f0e200 */
[----:B-1----:R-:W-:-:S08]  /*4490*/  DFMA R68, -R18, R52, 1 ;  /* 0x3ff000001244742b */ /* 0x002fd00000000134 */
[----:B------:R-:W-:-:S08]  /*44a0*/  DFMA R68, R68, R68, R68 ;  /* 0x000000444444722b */ /* 0x000fd00000000044 */
[----:B------:R-:W-:-:S08]  /*44b0*/  DFMA R68, R52, R68, R52 ;  /* 0x000000443444722b */ /* 0x000fd00000000034 */
[----:B------:R-:W-:-:S08]  /*44c0*/  DFMA R70, -R18, R68, 1 ;  /* 0x3ff000001246742b */ /* 0x000fd00000000144 */
[----:B------:R-:W-:Y:S01]  /*44d0*/  DFMA R52, R68, R70, R68 ;  /* 0x000000464434722b */ /* 0x000fe20000000044 */
[----:B------:R-:W-:Y:S10]  /*44e0*/  @P0 BRA `(.L_x_36) ;  /* 0x0000000000180947 */ /* 0x000ff40003800000 */
[----:B------:R-:W-:Y:S02]  /*44f0*/  LOP3.LUT R17, R19, 0x7fffffff, RZ, 0xc0, !PT ;  /* 0x7fffffff13117812 */ /* 0x000fe400078ec0ff */
[----:B------:R-:W-:-:S03]  /*4500*/  MOV R52, 0x4530 ;  /* 0x0000453000347802 */ /* 0x000fc60000000f00 */
[----:B------:R-:W-:-:S07]  /*4510*/  VIADD R70, R17, 0xfff00000 ;  /* 0xfff0000011467836 */ /* 0x000fce0000000000 */
[----:B0--34-:R-:W-:Y:S05]  /*4520*/  CALL.REL.NOINC `($__internal_0_$__cuda_sm20_dblrcp_rn_slowpath_v3) ;  /* 0x0000006c00f47944 */ /* 0x019fea0003c00000 */
[----:B------:R-:W-:Y:S02]  /*4530*/  IMAD.MOV.U32 R52, RZ, RZ, R68 ;  /* 0x000000ffff347224 */ /* 0x000fe400078e0044 */
[----:B------:R-:W-:-:S07]  /*4540*/  IMAD.MOV.U32 R53, RZ, RZ, R69 ;  /* 0x000000ffff357224 */ /* 0x000fce00078e0045 */
.L_x_36:
[----:B------:R-:W-:Y:S05]  /*4550*/  BSYNC.RECONVERGENT B1 ;  /* 0x0000000000017941 */ /* 0x000fea0003800200 */
.L_x_35:
[C---:B------:R-:W-:Y:S01]  /*4560*/  FSETP.GEU.AND P0, PT, R66.reuse, 1.175494350822287508e-38, PT ;  /* 0x008000004200780b */ /* 0x040fe20003f0e000 */
[----:B------:R-:W1:Y:S01]  /*4570*/  MUFU.RCP64H R19, R43 ;  /* 0x0000002b00137308 */ /* 0x000e620000001800 */
[----:B------:R-:W-:Y:S01]  /*4580*/  IMAD.MOV.U32 R18, RZ, RZ, 0x1 ;  /* 0x00000001ff127424 */ /* 0x000fe200078e00ff */
[----:B------:R-:W-:Y:S01]  /*4590*/  UMOV UR8, 0xa0000000 ;  /* 0xa000000000087882 */ /* 0x000fe20000000000 */
[----:B------:R-:W-:Y:S01]  /*45a0*/  IMAD.MOV.U32 R70, RZ, RZ, 0x3e055027 ;  /* 0x3e055027ff467424 */ /* 0x000fe200078e00ff */
[----:B------:R-:W-:Y:S01]  /*45b0*/  UMOV UR9, 0x3ff2a7ef ;  /* 0x3ff2a7ef00097882 */ /* 0x000fe20000000000 */
[----:B------:R-:W-:Y:S01]  /*45c0*/  FSEL R67, RZ, -23, P0 ;  /* 0xc1b80000ff437808 */ /* 0x000fe20000000000 */
[----:B------:R-:W2:Y:S01]  /*45d0*/  LDCU.64 UR12, c[0x0][0x3f0] ;  /* 0x00007e00ff0c77ac */ /* 0x000ea20008000a00 */
[----:B------:R-:W-:Y:S05]  /*45e0*/  BSSY.RECONVERGENT B2, `(.L_x_37) ;  /* 0x0000031000027945 */ /* 0x000fea0003800200 */
[----:B------:R-:W-:-:S04]  /*45f0*/  @!P0 FMUL R66, R66, 8388608 ;  /* 0x4b00000042428820 */ /* 0x000fc80000400000 */
[C---:B------:R-:W-:Y:S01]  /*4600*/  VIADD R17, R66.reuse, 0xc0d55555 ;  /* 0xc0d5555542117836 */ /* 0x040fe20000000000 */
[----:B-1----:R-:W-:Y:S01]  /*4610*/  DFMA R68, R18, -R42, 1 ;  /* 0x3ff000001244742b */ /* 0x002fe2000000082a */
[----:B------:R-:W-:-:S03]  /*4620*/  ISETP.GT.U32.AND P0, PT, R66, 0x7f7fffff, PT ;  /* 0x7f7fffff4200780c */ /* 0x000fc60003f04070 */
[----:B------:R-:W-:Y:S01]  /*4630*/  LOP3.LUT R73, R17, 0xff800000, RZ, 0xc0, !PT ;  /* 0xff80000011497812 */ /* 0x000fe200078ec0ff */
[----:B--2---:R-:W-:-:S04]  /*4640*/  DMUL R52, R52, -UR12 ;  /* 0x8000000c34347c28 */ /* 0x004fc80008000000 */
[----:B------:R-:W-:Y:S01]  /*4650*/  IMAD.IADD R17, R66, 0x1, -R73 ;  /* 0x0000000142117824 */ /* 0x000fe200078e0a49 */
[----:B------:R-:W-:-:S03]  /*4660*/  DFMA R68, R68, R68, R68 ;  /* 0x000000444444722b */ /* 0x000fc60000000044 */
[----:B------:R-:W-:-:S04]  /*4670*/  FADD R17, R17, -1 ;  /* 0xbf80000011117421 */ /* 0x000fc80000000000 */
[----:B------:R-:W-:Y:S01]  /*4680*/  FFMA R70, R17, -R70, 0.14084610342979431152 ;  /* 0x3e1039f611467423 */ /* 0x000fe20000000846 */
[----:B------:R-:W-:-:S03]  /*4690*/  DFMA R18, R18, R68, R18 ;  /* 0x000000441212722b */ /* 0x000fc60000000012 */
[----:B------:R-:W-:-:S04]  /*46a0*/  FFMA R70, R17, R70, -0.12148627638816833496 ;  /* 0xbdf8cdcc11467423 */ /* 0x000fc80000000046 */
[----:B------:R-:W-:Y:S01]  /*46b0*/  FFMA R70, R17, R70, 0.13980610668659210205 ;  /* 0x3e0f295511467423 */ /* 0x000fe20000000046 */
[----:B------:R-:W-:-:S03]  /*46c0*/  DFMA R68, R18, -R42, 1 ;  /* 0x3ff000001244742b */ /* 0x000fc6000000082a */
[----:B------:R-:W-:-:S04]  /*46d0*/  FFMA R70, R17, R70, -0.16684235632419586182 ;  /* 0xbe2ad8b911467423 */ /* 0x000fc80000000046 */
[C---:B------:R-:W-:Y:S01]  /*46e0*/  FFMA R70, R17.reuse, R70, 0.20012299716472625732 ;  /* 0x3e4ced0b11467423 */ /* 0x040fe20000000046 */
[----:B------:R-:W-:Y:S01]  /*46f0*/  DFMA R18, R18, R68, R18 ;  /* 0x000000441212722b */ /* 0x000fe20000000012 */
[----:B------:R-:W-:Y:S02]  /*4700*/  I2FP.F32.S32 R68, R73 ;  /* 0x0000004900447245 */ /* 0x000fe40000201400 */
[----:B------:R-:W-:-:S04]  /*4710*/  FFMA R70, R17, R70, -0.24999669194221496582 ;  /* 0xbe7fff2211467423 */ /* 0x000fc80000000046 */
[C---:B------:R-:W-:Y:S01]  /*4720*/  FFMA R72, R17.reuse, R70, 0.33333182334899902344 ;  /* 0x3eaaaa7811487423 */ /* 0x040fe20000000046 */
[----:B----4-:R-:W-:Y:S01]  /*4730*/  DADD R70, R58, R44 ;  /* 0x000000003a467229 */ /* 0x010fe2000000002c */
[----:B------:R-:W-:Y:S02]  /*4740*/  FFMA R67, R68, 1.1920928955078125e-07, R67 ;  /* 0x3400000044437823 */ /* 0x000fe40000000043 */
[----:B------:R-:W-:-:S04]  /*4750*/  FFMA R72, R17, R72, -0.5 ;  /* 0xbf00000011487423 */ /* 0x000fc80000000048 */
[C---:B------:R-:W-:Y:S01]  /*4760*/  FMUL R72, R17.reuse, R72 ;  /* 0x0000004811487220 */ /* 0x040fe20000400000 */
[----:B------:R-:W-:Y:S01]  /*4770*/  DMUL R70, R70, UR8 ;  /* 0x0000000846467c28 */ /* 0x000fe20008000000 */
[----:B------:R-:W1:Y:S02]  /*4780*/  LDCU.64 UR8, c[0x0][0x3b8] ;  /* 0x00007700ff0877ac */ /* 0x000e640008000a00 */
[----:B------:R-:W-:Y:S01]  /*4790*/  FFMA R72, R17, R72, R17 ;  /* 0x0000004811487223 */ /* 0x000fe20000000011 */
[----:B------:R-:W-:-:S03]  /*47a0*/  IMAD.MOV.U32 R17, RZ, RZ, 0x7f800000 ;  /* 0x7f800000ff117424 */ /* 0x000fc600078e00ff */
[----:B------:R-:W-:Y:S01]  /*47b0*/  FFMA R67, R67, 0.69314718246459960938, R72 ;  /* 0x3f31721843437823 */ /* 0x000fe20000000048 */
[----:B------:R-:W-:Y:S01]  /*47c0*/  DMUL R68, R70, R18 ;  /* 0x0000001246447228 */ /* 0x000fe20000000000 */
[C---:B------:R-:W-:Y:S01]  /*47d0*/  @P0 FFMA R67, R66.reuse, R17, +INF ;  /* 0x7f80000042430423 */ /* 0x040fe20000000011 */
[----:B------:R-:W-:Y:S02]  /*47e0*/  FSETP.NEU.AND P0, PT, R66, RZ, PT ;  /* 0x000000ff4200720b */ /* 0x000fe40003f0d000 */
[----:B------:R-:W-:Y:S02]  /*47f0*/  FSETP.GEU.AND P2, PT, |R71|, 6.5827683646048100446e-37, PT ;  /* 0x036000004700780b */ /* 0x000fe40003f4e200 */
[----:B------:R-:W-:Y:S02]  /*4800*/  FSEL R67, R67, -INF , P0 ;  /* 0xff80000043437808 */ /* 0x000fe40000000000 */
[----:B------:R-:W-:-:S04]  /*4810*/  DFMA R72, R68, -R42, R70 ;  /* 0x8000002a4448722b */ /* 0x000fc80000000046 */
[----:B------:R-:W2:Y:S04]  /*4820*/  F2F.F64.F32 R66, R67 ;  /* 0x0000004300427310 */ /* 0x000ea80000201800 */
[----:B------:R-:W-:-:S10]  /*4830*/  DFMA R18, R18, R72, R68 ;  /* 0x000000481212722b */ /* 0x000fd40000000044 */
[----:B------:R-:W-:Y:S01]  /*4840*/  FFMA R17, RZ, R43, R19 ;  /* 0x0000002bff117223 */ /* 0x000fe20000000013 */
[----:B--2---:R-:W-:-:S04]  /*4850*/  DMUL R52, R52, R66 ;  /* 0x0000004234347228 */ /* 0x004fc80000000000 */
[----:B------:R-:W-:-:S04]  /*4860*/  FSETP.GT.AND P0, PT, |R17|, 1.469367938527859385e-39, PT ;  /* 0x001000001100780b */ /* 0x000fc80003f04200 */
[----:B-1----:R-:W-:-:S09]  /*4870*/  DMUL R80, R52, UR8 ;  /* 0x0000000834507c28 */ /* 0x002fd20008000000 */
[----:B------:R-:W-:Y:S05]  /*4880*/  @P0 BRA P2, `(.L_x_38) ;  /* 0x0000000000180947 */ /* 0x000fea0001000000 */
[----:B------:R-:W-:Y:S01]  /*4890*/  IMAD.MOV.U32 R68, RZ, RZ, R42 ;  /* 0x000000ffff447224 */ /* 0x000fe200078e002a */
[----:B------:R-:W-:Y:S01]  /*48a0*/  MOV R18, 0x48d0 ;  /* 0x000048d000127802 */ /* 0x000fe20000000f00 */
[----:B------:R-:W-:-:S07]  /*48b0*/  IMAD.MOV.U32 R69, RZ, RZ, R43 ;  /* 0x000000ffff457224 */ /* 0x000fce00078e002b */
[----:B0--3--:R-:W-:Y:S05]  /*48c0*/  CALL.REL.NOINC `($__internal_1_$__cuda_sm20_div_rn_f64_full) ;  /* 0x0000006c00a87944 */ /* 0x009fea0003c00000 */
[----:B------:R-:W-:Y:S02]  /*48d0*/  IMAD.MOV.U32 R18, RZ, RZ, R74 ;  /* 0x000000ffff127224 */ /* 0x000fe400078e004a */
[----:B------:R-:W-:-:S07]  /*48e0*/  IMAD.MOV.U32 R19, RZ, RZ, R75 ;  /* 0x000000ffff137224 */ /* 0x000fce00078e004b */
.L_x_38:
[----:B------:R-:W-:Y:S05]  /*48f0*/  BSYNC.RECONVERGENT B2 ;  /* 0x0000000000027941 */ /* 0x000fea0003800200 */
.L_x_37:
[----:B------:R-:W1:Y:S01]  /*4900*/  F2F.F32.F64 R17, R18 ;  /* 0x0000001200117310 */ /* 0x000e620000301000 */
[----:B------:R-:W-:Y:S01]  /*4910*/  IMAD.MOV.U32 R68, RZ, RZ, 0x3e055027 ;  /* 0x3e055027ff447424 */ /* 0x000fe200078e00ff */
[----:B------:R-:W-:Y:S01]  /*4920*/  BSSY.RECONVERGENT B1, `(.L_x_39) ;  /* 0x0000026000017945 */ /* 0x000fe20003800200 */
[----:B-1----:R-:W-:-:S04]  /*4930*/  FSETP.GEU.AND P0, PT, R17, 1.175494350822287508e-38, PT ;  /* 0x008000001100780b */ /* 0x002fc80003f0e000 */
[----:B------:R-:W-:-:S09]  /*4940*/  FSEL R18, RZ, -23, P0 ;  /* 0xc1b80000ff127808 */ /* 0x000fd20000000000 */
[----:B------:R-:W-:-:S04]  /*4950*/  @!P0 FMUL R17, R17, 8388608 ;  /* 0x4b00000011118820 */ /* 0x000fc80000400000 */
[C---:B------:R-:W-:Y:S01]  /*4960*/  VIADD R66, R17.reuse, 0xc0d55555 ;  /* 0xc0d5555511427836 */ /* 0x040fe20000000000 */
[C---:B------:R-:W-:Y:S02]  /*4970*/  ISETP.GT.U32.AND P0, PT, R17.reuse, 0x7f7fffff, PT ;  /* 0x7f7fffff1100780c */ /* 0x040fe40003f04070 */
[----:B------:R-:W-:Y:S02]  /*4980*/  FSETP.NEU.AND P2, PT, R17, RZ, PT ;  /* 0x000000ff1100720b */ /* 0x000fe40003f4d000 */
[----:B------:R-:W-:-:S04]  /*4990*/  LOP3.LUT R66, R66, 0xff800000, RZ, 0xc0, !PT ;  /* 0xff80000042427812 */ /* 0x000fc800078ec0ff */
[----:B------:R-:W-:Y:S01]  /*49a0*/  I2FP.F32.S32 R19, R66 ;  /* 0x0000004200137245 */ /* 0x000fe20000201400 */
[----:B------:R-:W-:Y:S02]  /*49b0*/  IMAD.IADD R67, R17, 0x1, -R66 ;  /* 0x0000000111437824 */ /* 0x000fe400078e0a42 */
[----:B------:R-:W-:Y:S02]  /*49c0*/  VIADD R66, R85, 0x1800000 ;  /* 0x0180000055427836 */ /* 0x000fe40000000000 */
[----:B------:R-:W-:Y:S01]  /*49d0*/  FADD R67, R67, -1 ;  /* 0xbf80000043437421 */ /* 0x000fe20000000000 */
[----:B------:R-:W-:Y:S02]  /*49e0*/  FFMA R18, R19, 1.1920928955078125e-07, R18 ;  /* 0x3400000013127823 */ /* 0x000fe40000000012 */
[----:B------:R-:W-:Y:S01]  /*49f0*/  LOP3.LUT R66, R66, 0x7f800000, RZ, 0xc0, !PT ;  /* 0x7f80000042427812 */ /* 0x000fe200078ec0ff */
[----:B------:R-:W-:-:S03]  /*4a00*/  FFMA R68, R67, -R68, 0.14084610342979431152 ;  /* 0x3e1039f643447423 */ /* 0x000fc60000000844 */
[----:B------:R-:W-:Y:S01]  /*4a10*/  ISETP.GT.U32.AND P3, PT, R66, 0x1ffffff, PT ;  /* 0x01ffffff4200780c */ /* 0x000fe20003f64070 */
[----:B------:R-:W-:-:S04]  /*4a20*/  FFMA R68, R67, R68, -0.12148627638816833496 ;  /* 0xbdf8cdcc43447423 */ /* 0x000fc80000000044 */
[----:B------:R-:W-:-:S04]  /*4a30*/  FFMA R68, R67, R68, 0.13980610668659210205 ;  /* 0x3e0f295543447423 */ /* 0x000fc80000000044 */
[----:B------:R-:W-:-:S04]  /*4a40*/  FFMA R68, R67, R68, -0.16684235632419586182 ;  /* 0xbe2ad8b943447423 */ /* 0x000fc80000000044 */
[----:B------:R-:W-:-:S04]  /*4a50*/  FFMA R68, R67, R68, 0.20012299716472625732 ;  /* 0x3e4ced0b43447423 */ /* 0x000fc80000000044 */
[----:B------:R-:W-:-:S04]  /*4a60*/  FFMA R68, R67, R68, -0.24999669194221496582 ;  /* 0xbe7fff2243447423 */ /* 0x000fc80000000044 */
[----:B------:R-:W-:-:S04]  /*4a70*/  FFMA R68, R67, R68, 0.33333182334899902344 ;  /* 0x3eaaaa7843447423 */ /* 0x000fc80000000044 */
[----:B------:R-:W-:-:S04]  /*4a80*/  FFMA R68, R67, R68, -0.5 ;  /* 0xbf00000043447423 */ /* 0x000fc80000000044 */
[----:B------:R-:W-:-:S04]  /*4a90*/  FMUL R68, R67, R68 ;  /* 0x0000004443447220 */ /* 0x000fc80000400000 */
[----:B------:R-:W-:Y:S01]  /*4aa0*/  FFMA R67, R67, R68, R67 ;  /* 0x0000004443437223 */ /* 0x000fe20000000043 */
[----:B------:R-:W-:-:S03]  /*4ab0*/  IMAD.MOV.U32 R68, RZ, RZ, 0x7f800000 ;  /* 0x7f800000ff447424 */ /* 0x000fc600078e00ff */
[----:B------:R-:W-:Y:S01]  /*4ac0*/  FFMA R18, R18, 0.69314718246459960938, R67 ;  /* 0x3f31721812127823 */ /* 0x000fe20000000043 */
[----:B------:R-:W-:-:S05]  /*4ad0*/  @P0 FFMA R18, R17, R68, +INF ;  /* 0x7f80000011120423 */ /* 0x000fca0000000044 */
[----:B------:R-:W-:Y:S01]  /*4ae0*/  FSEL R18, R18, -INF , P2 ;  /* 0xff80000012127808 */ /* 0x000fe20001000000 */
[----:B------:R-:W-:Y:S06]  /*4af0*/  @P3 BRA `(.L_x_40) ;  /* 0x0000000000103947 */ /* 0x000fec0003800000 */
[----:B------:R-:W-:-:S07]  /*4b00*/  MOV R66, 0x4b20 ;  /* 0x00004b2000427802 */ /* 0x000fce0000000f00 */
[----:B0--3--:R-:W-:Y:S05]  /*4b10*/  CALL.REL.NOINC `($__internal_2_$__cuda_sm20_rcp_rn_f32_slowpath) ;  /* 0x0000007000807944 */ /* 0x009fea0003c00000 */
[----:B------:R-:W-:Y:S01]  /*4b20*/  IMAD.MOV.U32 R68, RZ, RZ, R19 ;  /* 0x000000ffff447224 */ /* 0x000fe200078e0013 */
[----:B------:R-:W-:Y:S06]  /*4b30*/  BRA `(.L_x_41) ;  /* 0x0000000000107947 */ /* 0x000fec0003800000 */
.L_x_40:
[----:B------:R-:W1:Y:S02]  /*4b40*/  MUFU.RCP R68, R85 ;  /* 0x0000005500447308 */ /* 0x000e640000001000 */
[----:B-1----:R-:W-:-:S04]  /*4b50*/  FFMA R17, R85, R68, -1 ;  /* 0xbf80000055117423 */ /* 0x002fc80000000044 */
[----:B------:R-:W-:-:S04]  /*4b60*/  FADD.FTZ R17, -R17, -RZ ;  /* 0x800000ff11117221 */ /* 0x000fc80000010100 */
[----:B------:R-:W-:-:S07]  /*4b70*/  FFMA R68, R68, R17, R68 ;  /* 0x0000001144447223 */ /* 0x000fce0000000044 */
.L_x_41:
[----:B------:R-:W-:Y:S05]  /*4b80*/  BSYNC.RECONVERGENT B1 ;  /* 0x0000000000017941 */ /* 0x000fea0003800200 */
.L_x_39:
[----:B------:R-:W1:Y:S01]  /*4b90*/  LDCU.64 UR8, c[0x0][0x3f8] ;  /* 0x00007f00ff0877ac */ /* 0x000e620008000a00 */
[----:B------:R-:W1:Y:S01]  /*4ba0*/  F2F.F64.F32 R66, R68 ;  /* 0x0000004400427310 */ /* 0x000e620000201800 */
[----:B------:R-:W-:Y:S01]  /*4bb0*/  BSSY.RECONVERGENT B1, `(.L_x_42) ;  /* 0x000000b000017945 */ /* 0x000fe20003800200 */
[----:B0-----:R-:W-:Y:S01]  /*4bc0*/  IMAD.MOV.U32 R83, RZ, RZ, R57 ;  /* 0x000000ffff537224 */ /* 0x001fe200078e0039 */
[----:B------:R-:W-:Y:S01]  /*4bd0*/  MOV R88, 0x4c60 ;  /* 0x00004c6000587802 */ /* 0x000fe20000000f00 */
[----:B------:R-:W-:-:S04]  /*4be0*/  IMAD.MOV.U32 R17, RZ, RZ, 0x40000000 ;  /* 0x40000000ff117424 */ /* 0x000fc800078e00ff */
[----:B------:R-:W0:Y:S01]  /*4bf0*/  F2F.F64.F32 R18, R18 ;  /* 0x0000001200127310 */ /* 0x000e220000201800 */
[----:B-1----:R-:W-:-:S08]  /*4c00*/  DMUL R66, R66, UR8 ;  /* 0x0000000842427c28 */ /* 0x002fd00008000000 */
[----:B0-----:R-:W-:-:S08]  /*4c10*/  DMUL R66, R66, R18 ;  /* 0x0000001242427228 */ /* 0x001fd00000000000 */
[----:B------:R-:W-:Y:S01]  /*4c20*/  DMUL R80, R80, R66 ;  /* 0x0000004250507228 */ /* 0x000fe20000000000 */
[----:B------:R-:W-:-:S07]  /*4c30*/  IMAD.MOV.U32 R66, RZ, RZ, R56 ;  /* 0x000000ffff427224 */ /* 0x000fce00078e0038 */
[----:B------:R-:W-:-:S11]  /*4c40*/  DADD R58, R80, R58 ;  /* 0x00000000503a7229 */ /* 0x000fd6000000003a */
[----:B---3--:R-:W-:Y:S05]  /*4c50*/  CALL.REL.NOINC `($MCScatteringSimulationKernel$__internal_accurate_pow) ;  /* 0x0000007c00007944 */ /* 0x008fea0003c00000 */
[----:B------:R-:W-:Y:S05]  /*4c60*/  BSYNC.RECONVERGENT B1 ;  /* 0x0000000000017941 */ /* 0x000fea0003800200 */
.L_x_42:
[----:B------:R-:W-:Y:S01]  /*4c70*/  DADD R68, R34, -R56 ;  /* 0x0000000022447229 */ /* 0x000fe20000000838 */
[----:B------:R-:W-:Y:S01]  /*4c80*/  IMAD.MOV.U32 R18, RZ, RZ, 0x1 ;  /* 0x00000001ff127424 */ /* 0x000fe200078e00ff */
[----:B------:R-:W-:Y:S01]  /*4c90*/  DADD R56, R56, 2 ;  /* 0x4000000038387429 */ /* 0x000fe20000000000 */
[C---:B------:R-:W-:Y:S01]  /*4ca0*/  FSETP.NEU.AND P0, PT, R82.reuse, RZ, PT ;  /* 0x000000ff5200720b */ /* 0x040fe20003f0d000 */
[----:B------:R-:W-:Y:S01]  /*4cb0*/  BSSY.RECONVERGENT B2, `(.L_x_43) ;  /* 0x000001d000027945 */ /* 0x000fe20003800200 */
[----:B------:R-:W-:Y:S01]  /*4cc0*/  FSETP.NEU.AND P3, PT, R82, +INF , PT ;  /* 0x7f8000005200780b */ /* 0x000fe20003f6d000 */
[----:B------:R-:W0:Y:S01]  /*4cd0*/  MUFU.RCP64H R19, R69 ;  /* 0x0000004500137308 */ /* 0x000e220000001800 */
[----:B------:R-:W-:Y:S02]  /*4ce0*/  FSEL R70, R17, RZ, P0 ;  /* 0x000000ff11467208 */ /* 0x000fe40000000000 */
[----:B------:R-:W-:Y:S02]  /*4cf0*/  FSEL R17, R72, RZ, P0 ;  /* 0x000000ff48117208 */ /* 0x000fe40000000000 */
[----:B------:R-:W-:-:S02]  /*4d00*/  FSETP.NEU.AND P0, PT, R82, 1, PT ;  /* 0x3f8000005200780b */ /* 0x000fc40003f0d000 */
[----:B------:R-:W-:-:S04]  /*4d10*/  LOP3.LUT R56, R57, 0x7ff00000, RZ, 0xc0, !PT ;  /* 0x7ff0000039387812 */ /* 0x000fc800078ec0ff */
[----:B------:R-:W-:Y:S01]  /*4d20*/  ISETP.NE.AND P2, PT, R56, 0x7ff00000, PT ;  /* 0x7ff000003800780c */ /* 0x000fe20003f45270 */
[----:B0-----:R-:W-:-:S12]  /*4d30*/  DFMA R66, -R68, R18, 1 ;  /* 0x3ff000004442742b */ /* 0x001fd80000000112 */
[----:B------:R-:W-:Y:S01]  /*4d40*/  @!P2 FSEL R70, R70, RZ, P3 ;  /* 0x000000ff4646a208 */ /* 0x000fe20001800000 */
[----:B------:R-:W-:Y:S01]  /*4d50*/  DFMA R66, R66, R66, R66 ;  /* 0x000000424242722b */ /* 0x000fe20000000042 */
[----:B------:R-:W-:Y:S02]  /*4d60*/  @!P2 FSEL R17, R17, +QNAN , P3 ;  /* 0x7ff000001111a808 */ /* 0x000fe40001800000 */
[----:B------:R-:W-:Y:S02]  /*4d70*/  FSEL R70, R70, RZ, P0 ;  /* 0x000000ff46467208 */ /* 0x000fe40000000000 */
[----:B------:R-:W-:-:S03]  /*4d80*/  FSEL R71, R17, 1.875, P0 ;  /* 0x3ff0000011477808 */ /* 0x000fc60000000000 */
[----:B------:R-:W-:-:S03]  /*4d90*/  DFMA R66, R18, R66, R18 ;  /* 0x000000421242722b */ /* 0x000fc60000000012 */
[----:B------:R-:W-:-:S05]  /*4da0*/  DMUL R70, R32, R70 ;  /* 0x0000004620467228 */ /* 0x000fca0000000000 */
[----:B------:R-:W-:-:S05]  /*4db0*/  DFMA R18, -R68, R66, 1 ;  /* 0x3ff000004412742b */ /* 0x000fca0000000142 */
[----:B------:R-:W-:-:S03]  /*4dc0*/  FSETP.GEU.AND P2, PT, |R71|, 6.5827683646048100446e-37, PT ;  /* 0x036000004700780b */ /* 0x000fc60003f4e200 */
[----:B------:R-:W-:-:S08]  /*4dd0*/  DFMA R18, R66, R18, R66 ;  /* 0x000000124212722b */ /* 0x000fd00000000042 */
[----:B------:R-:W-:-:S08]  /*4de0*/  DMUL R56, R70, R18 ;  /* 0x0000001246387228 */ /* 0x000fd00000000000 */
[----:B------:R-:W-:-:S08]  /*4df0*/  DFMA R66, -R68, R56, R70 ;  /* 0x000000384442722b */ /* 0x000fd00000000146 */
[----:B------:R-:W-:-:S10]  /*4e00*/  DFMA R18, R18, R66, R56 ;  /* 0x000000421212722b */ /* 0x000fd40000000038 */
[----:B------:R-:W-:-:S05]  /*4e10*/  FFMA R17, RZ, R69, R19 ;  /* 0x00000045ff117223 */ /* 0x000fca0000000013 */
[----:B------:R-:W-:-:S13]  /*4e20*/  FSETP.GT.AND P0, PT, |R17|, 1.469367938527859385e-39, PT ;  /* 0x001000001100780b */ /* 0x000fda0003f04200 */
[----:B------:R-:W-:Y:S05]  /*4e30*/  @P0 BRA P2, `(.L_x_44) ;  /* 0x0000000000100947 */ /* 0x000fea0001000000 */
[----:B------:R-:W-:-:S07]  /*4e40*/  MOV R18, 0x4e60 ;  /* 0x00004e6000127802 */ /* 0x000fce0000000f00 */
[----:B------:R-:W-:Y:S05]  /*4e50*/  CALL.REL.NOINC `($__internal_1_$__cuda_sm20_div_rn_f64_full) ;  /* 0x0000006800447944 */ /* 0x000fea0003c00000 */
[----:B------:R-:W-:Y:S02]  /*4e60*/  IMAD.MOV.U32 R18, RZ, RZ, R74 ;  /* 0x000000ffff127224 */ /* 0x000fe400078e004a */
[----:B------:R-:W-:-:S07]  /*4e70*/  IMAD.MOV.U32 R19, RZ, RZ, R75 ;  /* 0x000000ffff137224 */ /* 0x000fce00078e004b */
.L_x_44:
[----:B------:R-:W-:Y:S05]  /*4e80*/  BSYNC.RECONVERGENT B2 ;  /* 0x0000000000027941 */ /* 0x000fea0003800200 */
.L_x_43:
[----:B------:R-:W-:Y:S01]  /*4e90*/  DADD R18, -R18, 1 ;  /* 0x3ff0000012127429 */ /* 0x000fe20000000100 */
[----:B------:R-:W-:Y:S01]  /*4ea0*/  IMAD.MOV.U32 R56, RZ, RZ, 0x3f000000 ;  /* 0x3f000000ff387424 */ /* 0x000fe200078e00ff */
[----:B------:R-:W-:Y:S01]  /*4eb0*/  UMOV UR8, 0x54442d18 ;  /* 0x54442d1800087882 */ /* 0x000fe20000000000 */
[----:B------:R-:W-:Y:S01]  /*4ec0*/  UMOV UR9, 0x401921fb ;  /* 0x401921fb00097882 */ /* 0x000fe20000000000 */
[----:B------:R-:W-:Y:S01]  /*4ed0*/  BSSY.RECONVERGENT B1, `(.L_x_45) ;  /* 0x0000065000017945 */ /* 0x000fe20003800200 */
[----:B------:R-:W-:Y:S01]  /*4ee0*/  DMUL R54, R54, UR8 ;  /* 0x0000000836367c28 */ /* 0x000fe20008000000 */
[----:B------:R-:W0:Y:S04]  /*4ef0*/  F2F.F32.F64 R17, R18 ;  /* 0x0000001200117310 */ /* 0x000e280000301000 */
[----:B------:R-:W-:-:S04]  /*4f00*/  SHF.R.U32.HI R67, RZ, 0x1f, R19 ;  /* 0x0000001fff437819 */ /* 0x000fc80000011613 */
[----:B------:R-:W-:-:S04]  /*4f10*/  LOP3.LUT R67, R67, 0x1, RZ, 0xc0, !PT ;  /* 0x0000000143437812 */ /* 0x000fc800078ec0ff */
[----:B------:R-:W-:Y:S01]  /*4f20*/  ISETP.NE.U32.AND P0, PT, R67, 0x1, PT ;  /* 0x000000014300780c */ /* 0x000fe20003f05070 */
[C---:B0-----:R-:W-:Y:S01]  /*4f30*/  FFMA R56, |R17|.reuse, -R56, 0.5 ;  /* 0x3f00000011387423 */ /* 0x041fe20000000a38 */
[C---:B------:R-:W-:Y:S02]  /*4f40*/  FSETP.NEU.AND P2, PT, |R17|.reuse, 1, PT ;  /* 0x3f8000001100780b */ /* 0x040fe40003f4d200 */
[----:B------:R-:W-:Y:S01]  /*4f50*/  FSETP.GT.AND P3, PT, |R17|, 0.56000000238418579102, PT ;  /* 0x3f0f5c291100780b */ /* 0x000fe20003f64200 */
[----:B------:R-:W0:Y:S01]  /*4f60*/  MUFU.RSQ R57, R56 ;  /* 0x0000003800397308 */ /* 0x000e220000001400 */
[----:B------:R-:W-:Y:S01]  /*4f70*/  ISETP.NE.U32.AND.EX P0, PT, RZ, RZ, PT, P0 ;  /* 0x000000ffff00720c */ /* 0x000fe20003f05100 */
[----:B0-----:R-:W-:Y:S01]  /*4f80*/  FMUL R66, R56, R57 ;  /* 0x0000003938427220 */ /* 0x001fe20000400000 */
[----:B------:R-:W-:-:S04]  /*4f90*/  FMUL R57, R57, -0.5 ;  /* 0xbf00000039397820 */ /* 0x000fc80000400000 */
[----:B------:R-:W-:-:S04]  /*4fa0*/  FFMA R57, R66, R57, 0.5 ;  /* 0x3f00000042397423 */ /* 0x000fc80000000039 */
[----:B------:R-:W-:Y:S02]  /*4fb0*/  FFMA R57, R66, R57, R66 ;  /* 0x0000003942397223 */ /* 0x000fe40000000042 */
[----:B------:R-:W0:Y:S03]  /*4fc0*/  F2F.F32.F64 R66, R54 ;  /* 0x0000003600427310 */ /* 0x000e260000301000 */
[----:B------:R-:W-:Y:S01]  /*4fd0*/  FSEL R18, R57, RZ, P2 ;  /* 0x000000ff39127208 */ /* 0x000fe20001000000 */
[----:B------:R-:W-:-:S03]  /*4fe0*/  IMAD.MOV.U32 R57, RZ, RZ, 0x3d10ecef ;  /* 0x3d10ecefff397424 */ /* 0x000fc600078e00ff */
[----:B------:R-:W-:-:S04]  /*4ff0*/  FSEL R18, R18, |R17|, P3 ;  /* 0x4000001112127208 */ /* 0x000fc80001800000 */
[----:B------:R-:W-:Y:S02]  /*5000*/  FSEL R18, -|R18|, |R18|, !P0 ;  /* 0x4000001212127208 */ /* 0x000fe40004000300 */
[----:B------:R-:W-:Y:S01]  /*5010*/  FSETP.GT.AND P0, PT, R17, 0.56000000238418579102, PT ;  /* 0x3f0f5c291100780b */ /* 0x000fe20003f04000 */
[----:B0-----:R-:W-:Y:S02]  /*5020*/  FMUL R19, R66, 0.63661974668502807617 ;  /* 0x3f22f98342137820 */ /* 0x001fe40000400000 */
[----:B------:R-:W-:Y:S01]  /*5030*/  FMUL R56, R18, R18 ;  /* 0x0000001212387220 */ /* 0x000fe20000400000 */
[----:B------:R-:W-:-:S03]  /*5040*/  FSETP.GE.AND P2, PT, |R66|, 105615, PT ;  /* 0x47ce47804200780b */ /* 0x000fc60003f46200 */
[C---:B------:R-:W-:Y:S01]  /*5050*/  FFMA R57, R56.reuse, R57, 0.016980519518256187439 ;  /* 0x3c8b1abb38397423 */ /* 0x040fe20000000039 */
[----:B------:R-:W0:Y:S03]  /*5060*/  F2I.NTZ R19, R19 ;  /* 0x0000001300137305 */ /* 0x000e260000203100 */
[----:B------:R-:W-:-:S04]  /*5070*/  FFMA R57, R56, R57, 0.030762933194637298584 ;  /* 0x3cfc028c38397423 */ /* 0x000fc80000000039 */
[----:B------:R-:W-:-:S04]  /*5080*/  FFMA R57, R56, R57, 0.044709417968988418579 ;  /* 0x3d37213938397423 */ /* 0x000fc80000000039 */
[----:B------:R-:W-:-:S04]  /*5090*/  FFMA R57, R56, R57, 0.074989043176174163818 ;  /* 0x3d9993db38397423 */ /* 0x000fc80000000039 */
[----:B------:R-:W-:Y:S01]  /*50a0*/  FFMA R57, R56, R57, 0.16666707396507263184 ;  /* 0x3e2aaac638397423 */ /* 0x000fe20000000039 */
[----:B0-----:R-:W-:-:S03]  /*50b0*/  I2FP.F32.S32 R55, R19 ;  /* 0x0000001300377245 */ /* 0x001fc60000201400 */
[----:B------:R-:W-:Y:S02]  /*50c0*/  FMUL R57, R56, R57 ;  /* 0x0000003938397220 */ /* 0x000fe40000400000 */
[C---:B------:R-:W-:Y:S02]  /*50d0*/  FFMA R54, R55.reuse, -1.5707962512969970703, R66 ;  /* 0xbfc90fda37367823 */ /* 0x040fe40000000042 */
[----:B------:R-:W-:Y:S01]  /*50e0*/  FFMA R57, R18, R57, R18 ;  /* 0x0000003912397223 */ /* 0x000fe20000000012 */
[----:B------:R-:W-:Y:S02]  /*50f0*/  IMAD.MOV.U32 R18, RZ, RZ, 0x3fd774eb ;  /* 0x3fd774ebff127424 */ /* 0x000fe400078e00ff */
[----:B------:R-:W-:Y:S02]  /*5100*/  FFMA R54, R55, -7.5497894158615963534e-08, R54 ;  /* 0xb3a2216837367823 */ /* 0x000fe40000000036 */
[----:B------:R-:W-:Y:S02]  /*5110*/  FSEL R17, R57, -R57, P3 ;  /* 0x8000003939117208 */ /* 0x000fe40001800000 */
[----:B------:R-:W-:Y:S01]  /*5120*/  FFMA R56, R55, -5.3903029534742383927e-15, R54 ;  /* 0xa7c234c537387823 */ /* 0x000fe20000000036 */
[----:B------:R-:W-:-:S02]  /*5130*/  IMAD.MOV.U32 R55, RZ, RZ, R19 ;  /* 0x000000ffff377224 */ /* 0x000fc400078e0013 */
[----:B------:R-:W-:Y:S01]  /*5140*/  @!P0 FFMA R57, R18, 0.93318945169448852539, R17 ;  /* 0x3f6ee58112398823 */ /* 0x000fe20000000011 */
[----:B------:R-:W-:-:S03]  /*5150*/  IMAD.MOV.U32 R17, RZ, RZ, R56 ;  /* 0x000000ffff117224 */ /* 0x000fc600078e0038 */
[----:B------:R-:W-:Y:S01]  /*5160*/  @P3 FADD R57, R57, R57 ;  /* 0x0000003939393221 */ /* 0x000fe20000000000 */
[----:B------:R-:W-:Y:S06]  /*5170*/  @!P2 BRA `(.L_x_46) ;  /* 0x0000000000e8a947 */ /* 0x000fec0003800000 */
[----:B------:R-:W-:-:S13]  /*5180*/  FSETP.NEU.AND P0, PT, |R66|, +INF , PT ;  /* 0x7f8000004200780b */ /* 0x000fda0003f0d200 */
[----:B------:R-:W-:Y:S01]  /*5190*/  @!P0 FMUL R17, RZ, R66 ;  /* 0x00000042ff118220 */ /* 0x000fe20000400000 */
[----:B------:R-:W-:Y:S01]  /*51a0*/  @!P0 IMAD.MOV.U32 R19, RZ, RZ, RZ ;  /* 0x000000ffff138224 */ /* 0x000fe200078e00ff */
[----:B------:R-:W-:Y:S06]  /*51b0*/  @!P0 BRA `(.L_x_46) ;  /* 0x0000000000d88947 */ /* 0x000fec0003800000 */
[----:B------:R-:W0:Y:S01]  /*51c0*/  LDCU.64 UR8, c[0x4][0x40] ;  /* 0x01000800ff0877ac */ /* 0x000e220008000a00 */
[----:B------:R-:W-:Y:S01]  /*51d0*/  IMAD.SHL.U32 R18, R66, 0x100, RZ ;  /* 0x0000010042127824 */ /* 0x000fe200078e00ff */
[----:B------:R-:W-:Y:S01]  /*51e0*/  BSSY.RECONVERGENT B2, `(.L_x_47) ;  /* 0x0000014000027945 */ /* 0x000fe20003800200 */
[----:B------:R-:W-:Y:S01]  /*51f0*/  CS2R R68, SRZ ;  /* 0x0000000000447805 */ /* 0x000fe2000001ff00 */
[----:B------:R-:W-:Y:S02]  /*5200*/  IMAD.MOV.U32 R54, RZ, RZ, RZ ;  /* 0x000000ffff367224 */ /* 0x000fe400078e00ff */
[----:B------:R-:W-:Y:S01]  /*5210*/  IMAD.MOV.U32 R17, RZ, RZ, R1 ;  /* 0x000000ffff117224 */ /* 0x000fe200078e0001 */
[----:B------:R-:W-:Y:S01]  /*5220*/  LOP3.LUT R73, R18, 0x80000000, RZ, 0xfc, !PT ;  /* 0x8000000012497812 */ /* 0x000fe200078efcff */
[----:B0-----:R-:W-:Y:S02]  /*5230*/  IMAD.U32 R67, RZ, RZ, UR8 ;  /* 0x00000008ff437e24 */ /* 0x001fe4000f8e00ff */
[----:B------:R-:W-:-:S07]  /*5240*/  IMAD.U32 R72, RZ, RZ, UR9 ;  /* 0x00000009ff487e24 */ /* 0x000fce000f8e00ff */
.L_x_48:
[----:B------:R-:W-:Y:S02]  /*5250*/  IMAD.MOV.U32 R70, RZ, RZ, R67 ;  /* 0x000000ffff467224 */ /* 0x000fe400078e0043 */
[----:B------:R-:W-:-:S05]  /*5260*/  IMAD.MOV.U32 R71, RZ, RZ, R72 ;  /* 0x000000ffff477224 */ /* 0x000fca00078e0048 */
[----:B------:R-:W2:Y:S01]  /*5270*/  LDG.E.CONSTANT R18, desc[UR10][R70.64] ;  /* 0x0000000a46127981 */ /* 0x000ea2000c1e9900 */
[----:B------:R-:W-:Y:S01]  /*5280*/  VIADD R54, R54, 0x1 ;  /* 0x0000000136367836 */ /* 0x000fe20000000000 */
[----:B------:R-:W-:-:S04]  /*5290*/  IADD3 R67, P4, PT, R67, 0x4, RZ ;  /* 0x0000000443437810 */ /* 0x000fc80007f9e0ff */
[----:B------:R-:W-:Y:S01]  /*52a0*/  ISETP.NE.AND P0, PT, R54, 0x6, PT ;  /* 0x000000063600780c */ /* 0x000fe20003f05270 */
[----:B------:R-:W-:Y:S02]  /*52b0*/  IMAD.X R72, RZ, RZ, R72, P4 ;  /* 0x000000ffff487224 */ /* 0x000fe400020e0648 */
[----:B--2---:R-:W-:-:S03]  /*52c0*/  IMAD.WIDE.U32 R18, R18, R73, RZ ;  /* 0x0000004912127225 */ /* 0x004fc600078e00ff */
[----:B------:R-:W-:-:S05]  /*52d0*/  IADD3 R18, P3, PT, R18, R68, RZ ;  /* 0x0000004412127210 */ /* 0x000fca0007f7e0ff */
[----:B------:R0:W-:Y:S01]  /*52e0*/  STL [R17], R18 ;  /* 0x0000001211007387 */ /* 0x0001e20000100800 */
[----:B------:R-:W-:Y:S02]  /*52f0*/  IMAD.X R68, R19, 0x1, R69, P3 ;  /* 0x0000000113447824 */ /* 0x000fe400018e0645 */
[----:B0-----:R-:W-:Y:S01]  /*5300*/  VIADD R17, R17, 0x4 ;  /* 0x0000000411117836 */ /* 0x001fe20000000000 */
[----:B------:R-:W-:Y:S06]  /*5310*/  @P0 BRA `(.L_x_48) ;  /* 0xfffffffc00cc0947 */ /* 0x000fec000383ffff */
[----:B------:R-:W-:Y:S05]  /*5320*/  BSYNC.RECONVERGENT B2 ;  /* 0x0000000000027941 */ /* 0x000fea0003800200 */
.L_x_47:
[----:B------:R-:W-:Y:S01]  /*5330*/  SHF.R.U32.HI R54, RZ, 0x17, R66 ;  /* 0x00000017ff367819 */ /* 0x000fe20000011642 */
[----:B------:R0:W-:Y:S03]  /*5340*/  STL [R1+0x18], R68 ;  /* 0x0000184401007387 */ /* 0x0001e60000100800 */
[C---:B------:R-:W-:Y:S02]  /*5350*/  LOP3.LUT R17, R54.reuse, 0xe0, RZ, 0xc0, !PT ;  /* 0x000000e036117812 */ /* 0x040fe400078ec0ff */
[----:B------:R-:W-:-:S03]  /*5360*/  LOP3.LUT P0, RZ, R54, 0x1f, RZ, 0xc0, !PT ;  /* 0x0000001f36ff7812 */ /* 0x000fc6000780c0ff */
[----:B------:R-:W-:-:S05]  /*5370*/  VIADD R17, R17, 0xffffff80 ;  /* 0xffffff8011117836 */ /* 0x000fca0000000000 */
[----:B------:R-:W-:-:S05]  /*5380*/  SHF.R.U32.HI R18, RZ, 0x5, R17 ;  /* 0x00000005ff127819 */ /* 0x000fca0000011611 */
[----:B------:R-:W-:-:S05]  /*5390*/  IMAD R67, R18, -0x4, R1 ;  /* 0xfffffffc12437824 */ /* 0x000fca00078e0201 */
[----:B------:R-:W2:Y:S04]  /*53a0*/  LDL R17, [R67+0x18] ;  /* 0x0000180043117983 */ /* 0x000ea80000100800 */
[----:B------:R-:W2:Y:S04]  /*53b0*/  LDL R18, [R67+0x14] ;  /* 0x0000140043127983 */ /* 0x000ea80000100800 */
[----:B------:R-:W3:Y:S01]  /*53c0*/  @P0 LDL R19, [R67+0x10] ;  /* 0x0000100043130983 */ /* 0x000ee20000100800 */
[----:B------:R-:W-:Y:S01]  /*53d0*/  LOP3.LUT R54, R54, 0x1f, RZ, 0xc0, !PT ;  /* 0x0000001f36367812 */ /* 0x000fe200078ec0ff */
[----:B------:R-:W-:Y:S01]  /*53e0*/  UMOV UR8, 0x54442d19 ;  /* 0x54442d1900087882 */ /* 0x000fe20000000000 */
[----:B------:R-:W-:-:S02]  /*53f0*/  UMOV UR9, 0x3bf921fb ;  /* 0x3bf921fb00097882 */ /* 0x000fc40000000000 */
[-C--:B--2---:R-:W-:Y:S02]  /*5400*/  @P0 SHF.L.W.U32.HI R17, R18, R54.reuse, R17 ;  /* 0x0000003612110219 */ /* 0x084fe40000010e11 */
[----:B---3--:R-:W-:Y:S02]  /*5410*/  @P0 SHF.L.W.U32.HI R18, R19, R54, R18 ;  /* 0x0000003613120219 */ /* 0x008fe40000010e12 */
[----:B------:R-:W-:Y:S02]  /*5420*/  ISETP.GE.AND P0, PT, R66, RZ, PT ;  /* 0x000000ff4200720c */ /* 0x000fe40003f06270 */
[C---:B------:R-:W-:Y:S01]  /*5430*/  SHF.L.W.U32.HI R19, R18.reuse, 0x2, R17 ;  /* 0x0000000212137819 */ /* 0x040fe20000010e11 */
[----:B------:R-:W-:-:S03]  /*5440*/  IMAD.SHL.U32 R18, R18, 0x4, RZ ;  /* 0x0000000412127824 */ /* 0x000fc600078e00ff */
[----:B------:R-:W-:-:S04]  /*5450*/  SHF.R.S32.HI R54, RZ, 0x1f, R19 ;  /* 0x0000001fff367819 */ /* 0x000fc80000011413 */
[C---:B------:R-:W-:Y:S02]  /*5460*/  LOP3.LUT R70, R54.reuse, R18, RZ, 0x3c, !PT ;  /* 0x0000001236467212 */ /* 0x040fe400078e3cff */
[----:B------:R-:W-:Y:S02]  /*5470*/  LOP3.LUT R71, R54, R19, RZ, 0x3c, !PT ;  /* 0x0000001336477212 */ /* 0x000fe400078e3cff */
[----:B------:R-:W-:Y:S02]  /*5480*/  SHF.R.U32.HI R18, RZ, 0x1e, R17 ;  /* 0x0000001eff127819 */ /* 0x000fe40000011611 */
[C---:B------:R-:W-:Y:S02]  /*5490*/  LOP3.LUT R17, R19.reuse, R66, RZ, 0x3c, !PT ;  /* 0x0000004213117212 */ /* 0x040fe400078e3cff */
[----:B------:R-:W0:Y:S01]  /*54a0*/  I2F.F64.S64 R70, R70 ;  /* 0x0000004600467312 */ /* 0x000e220000301c00 */
[----:B------:R-:W-:Y:S02]  /*54b0*/  LEA.HI R19, R19, R18, RZ, 0x1 ;  /* 0x0000001213137211 */ /* 0x000fe400078f08ff */
[----:B------:R-:W-:-:S03]  /*54c0*/  ISETP.GE.AND P3, PT, R17, RZ, PT ;  /* 0x000000ff1100720c */ /* 0x000fc60003f66270 */
[----:B------:R-:W-:-:S04]  /*54d0*/  IMAD.MOV R17, RZ, RZ, -R19 ;  /* 0x000000ffff117224 */ /* 0x000fc800078e0a13 */
[----:B------:R-:W-:Y:S01]  /*54e0*/  @!P0 IMAD.MOV.U32 R19, RZ, RZ, R17 ;  /* 0x000000ffff138224 */ /* 0x000fe200078e0011 */
[----:B0-----:R-:W-:-:S10]  /*54f0*/  DMUL R68, R70, UR8 ;  /* 0x0000000846447c28 */ /* 0x001fd40008000000 */
[----:B------:R-:W0:Y:S02]  /*5500*/  F2F.F32.F64 R68, R68 ;  /* 0x0000004400447310 */ /* 0x000e240000301000 */
[----:B0-----:R-:W-:-:S07]  /*5510*/  FSEL R17, -R68, R68, !P3 ;  /* 0x0000004444117208 */ /* 0x001fce0005800100 */
.L_x_46:
[----:B------:R-:W-:Y:S05]  /*5520*/  BSYNC.RECONVERGENT B1 ;  /* 0x0000000000017941 */ /* 0x000fea0003800200 */
.L_x_45:
[----:B------:R-:W-:Y:S01]  /*5530*/  FMUL R74, R57, 0.63661974668502807617 ;  /* 0x3f22f983394a7820 */ /* 0x000fe20000400000 */
[----:B------:R-:W-:Y:S02]  /*5540*/  IMAD.MOV.U32 R68, RZ, RZ, 0x37cbac00 ;  /* 0x37cbac00ff447424 */ /* 0x000fe400078e00ff */
[----:B------:R-:W-:Y:S01]  /*5550*/  FMUL R18, R17, R17 ;  /* 0x0000001111127220 */ /* 0x000fe20000400000 */
[----:B------:R-:W-:Y:S01]  /*5560*/  LOP3.LUT R54, R19, 0x1, RZ, 0xc0, !PT ;  /* 0x0000000113367812 */ /* 0x000fe200078ec0ff */
[----:B------:R-:W-:Y:S01]  /*5570*/  IMAD.MOV.U32 R69, RZ, RZ, 0x3d2aaabb ;  /* 0x3d2aaabbff457424 */ /* 0x000fe200078e00ff */
[----:B------:R-:W-:Y:S01]  /*5580*/  FSETP.GE.AND P3, PT, |R57|, 105615, PT ;  /* 0x47ce47803900780b */ /* 0x000fe20003f66200 */
[----:B------:R-:W0:Y:S01]  /*5590*/  F2I.NTZ R74, R74 ;  /* 0x0000004a004a7305 */ /* 0x000e220000203100 */
[----:B------:R-:W-:Y:S01]  /*55a0*/  FFMA R67, R18, R68, -0.0013887860113754868507 ;  /* 0xbab607ed12437423 */ /* 0x000fe20000000044 */
[----:B------:R-:W-:Y:S01]  /*55b0*/  ISETP.NE.U32.AND P0, PT, R54, 0x1, PT ;  /* 0x000000013600780c */ /* 0x000fe20003f05070 */
[----:B------:R-:W-:Y:S01]  /*55c0*/  IMAD.MOV.U32 R72, RZ, RZ, 0x3effffff ;  /* 0x3effffffff487424 */ /* 0x000fe200078e00ff */
[----:B------:R-:W-:Y:S02]  /*55d0*/  BSSY.RECONVERGENT B1, `(.L_x_49) ;  /* 0x0000047000017945 */ /* 0x000fe40003800200 */
[----:B------:R-:W-:-:S02]  /*55e0*/  FSEL R67, R67, -0.00019574658654164522886, !P0 ;  /* 0xb94d415343437808 */ /* 0x000fc40004000000 */
[----:B------:R-:W-:Y:S02]  /*55f0*/  FSEL R71, R69, 0.0083327032625675201416, !P0 ;  /* 0x3c0885e445477808 */ /* 0x000fe40004000000 */
[----:B------:R-:W-:Y:S02]  /*5600*/  FSEL R73, -R72, -0.16666662693023681641, !P0 ;  /* 0xbe2aaaa848497808 */ /* 0x000fe40004000100 */
[----:B------:R-:W-:Y:S01]  /*5610*/  FSEL R17, R17, 1, P0 ;  /* 0x3f80000011117808 */ /* 0x000fe20000000000 */
[C---:B------:R-:W-:Y:S01]  /*5620*/  FFMA R67, R18.reuse, R67, R71 ;  /* 0x0000004312437223 */ /* 0x040fe20000000047 */
[----:B------:R-:W-:Y:S02]  /*5630*/  LOP3.LUT P0, RZ, R19, 0x2, RZ, 0xc0, !PT ;  /* 0x0000000213ff7812 */ /* 0x000fe4000780c0ff */
[----:B0-----:R-:W-:Y:S01]  /*5640*/  I2FP.F32.S32 R54, R74 ;  /* 0x0000004a00367245 */ /* 0x001fe20000201400 */
[C---:B------:R-:W-:Y:S01]  /*5650*/  FFMA R67, R18.reuse, R67, R73 ;  /* 0x0000004312437223 */ /* 0x040fe20000000049 */
[----:B------:R-:W-:-:S03]  /*5660*/  FFMA R18, R18, R17, RZ ;  /* 0x0000001112127223 */ /* 0x000fc600000000ff */
[----:B------:R-:W-:Y:S01]  /*5670*/  FFMA R19, R54, -1.5707962512969970703, R57 ;  /* 0xbfc90fda36137823 */ /* 0x000fe20000000039 */
[----:B------:R-:W-:Y:S01]  /*5680*/  FFMA R75, R18, R67, R17 ;  /* 0x00000043124b7223 */ /* 0x000fe20000000011 */
[----:B------:R-:W-:Y:S02]  /*5690*/  IMAD.MOV.U32 R17, RZ, RZ, R74 ;  /* 0x000000ffff117224 */ /* 0x000fe400078e004a */
[C---:B------:R-:W-:Y:S02]  /*56a0*/  FFMA R19, R54.reuse, -7.5497894158615963534e-08, R19 ;  /* 0xb3a2216836137823 */ /* 0x040fe40000000013 */
[----:B------:R-:W-:Y:S02]  /*56b0*/  @P0 FADD R75, RZ, -R75 ;  /* 0x8000004bff4b0221 */ /* 0x000fe40000000000 */
[----:B------:R-:W-:-:S04]  /*56c0*/  FFMA R54, R54, -5.3903029534742383927e-15, R19 ;  /* 0xa7c234c536367823 */ /* 0x000fc80000000013 */
[----:B------:R-:W-:Y:S01]  /*56d0*/  IMAD.MOV.U32 R18, RZ, RZ, R54 ;  /* 0x000000ffff127224 */ /* 0x000fe200078e0036 */
[----:B------:R-:W-:Y:S06]  /*56e0*/  @!P3 BRA `(.L_x_50) ;  /* 0x0000000000d4b947 */ /* 0x000fec0003800000 */
[----:B------:R-:W-:-:S13]  /*56f0*/  FSETP.NEU.AND P0, PT, |R57|, +INF , PT ;  /* 0x7f8000003900780b */ /* 0x000fda0003f0d200 */
[----:B------:R-:W-:Y:S01]  /*5700*/  @!P0 FMUL R18, RZ, R57 ;  /* 0x00000039ff128220 */ /* 0x000fe20000400000 */
[----:B------:R-:W-:Y:S01]  /*5710*/  @!P0 IMAD.MOV.U32 R74, RZ, RZ, RZ ;  /* 0x000000ffff4a8224 */ /* 0x000fe200078e00ff */
[----:B------:R-:W-:Y:S06]  /*5720*/  @!P0 BRA `(.L_x_50) ;  /* 0x0000000000c48947 */ /* 0x000fec0003800000 */
[----:B------:R-:W-:Y:S01]  /*5730*/  IMAD.SHL.U32 R18, R57, 0x100, RZ ;  /* 0x0000010039127824 */ /* 0x000fe200078e00ff */
[----:B------:R-:W-:Y:S01]  /*5740*/  BSSY.RECONVERGENT B2, `(.L_x_51) ;  /* 0x0000010000027945 */ /* 0x000fe20003800200 */
[----:B------:R-:W-:Y:S02]  /*5750*/  IMAD.MOV.U32 R73, RZ, RZ, RZ ;  /* 0x000000ffff497224 */ /* 0x000fe400078e00ff */
[----:B------:R-:W-:Y:S01]  /*5760*/  IMAD.MOV.U32 R79, RZ, RZ, RZ ;  /* 0x000000ffff4f7224 */ /* 0x000fe200078e00ff */
[----:B------:R-:W-:Y:S01]  /*5770*/  LOP3.LUT R83, R18, 0x80000000, RZ, 0xfc, !PT ;  /* 0x8000000012537812 */ /* 0x000fe200078efcff */
[----:B------:R-:W-:-:S07]  /*5780*/  IMAD.MOV.U32 R67, RZ, RZ, RZ ;  /* 0x000000ffff437224 */ /* 0x000fce00078e00ff */
.L_x_52:
[----:B0-----:R-:W0:Y:S02]  /*5790*/  LDC.64 R18, c[0x4][0x40] ;  /* 0x01001000ff127b82 */ /* 0x001e240000000a00 */
[----:B0-----:R-:W-:-:S06]  /*57a0*/  IMAD.WIDE.U32 R18, R67, 0x4, R18 ;  /* 0x0000000443127825 */ /* 0x001fcc00078e0012 */
[----:B------:R-:W2:Y:S01]  /*57b0*/  LDG.E.CONSTANT R18, desc[UR10][R18.64] ;  /* 0x0000000a12127981 */ /* 0x000ea2000c1e9900 */
[C---:B------:R-:W-:Y:S02]  /*57c0*/  IMAD R74, R67.reuse, 0x4, R1 ;  /* 0x00000004434a7824 */ /* 0x040fe400078e0201 */
[----:B------:R-:W-:-:S05]  /*57d0*/  VIADD R67, R67, 0x1 ;  /* 0x0000000143437836 */ /* 0x000fca0000000000 */
[----:B------:R-:W-:Y:S01]  /*57e0*/  ISETP.NE.AND P0, PT, R67, 0x6, PT ;  /* 0x000000064300780c */ /* 0x000fe20003f05270 */
[----:B--2---:R-:W-:-:S03]  /*57f0*/  IMAD.WIDE.U32 R70, R18, R83, RZ ;  /* 0x0000005312467225 */ /* 0x004fc600078e00ff */
[----:B------:R-:W-:-:S05]  /*5800*/  IADD3 R77, P4, PT, R70, R73, RZ ;  /* 0x00000049464d7210 */ /* 0x000fca0007f9e0ff */
[----:B------:R0:W-:Y:S01]  /*5810*/  STL [R74], R77 ;  /* 0x0000004d4a007387 */ /* 0x0001e20000100800 */
[----:B------:R-:W-:-:S03]  /*5820*/  IMAD.X R73, R71, 0x1, R79, P4 ;  /* 0x0000000147497824 */ /* 0x000fc600020e064f */
[----:B------:R-:W-:Y:S05]  /*5830*/  @P0 BRA `(.L_x_52) ;  /* 0xfffffffc00d40947 */ /* 0x000fea000383ffff */
[----:B------:R-:W-:Y:S05]  /*5840*/  BSYNC.RECONVERGENT B2 ;  /* 0x0000000000027941 */ /* 0x000fea0003800200 */
.L_x_51:
        /* <DEDUP_REMOVED lines=16> */
[C-C-:B0-----:R-:W-:Y:S01]  /*5950*/  SHF.L.W.U32.HI R74, R18.reuse, 0x2, R67.reuse ;  /* 0x00000002124a7819 */ /* 0x141fe20000010e43 */
[----:B------:R-:W-:Y:S01]  /*5960*/  IMAD.SHL.U32 R18, R18, 0x4, RZ ;  /* 0x0000000412127824 */ /* 0x000fe200078e00ff */
[----:B------:R-:W-:Y:S02]  /*5970*/  SHF.R.U32.HI R67, RZ, 0x1e, R67 ;  /* 0x0000001eff437819 */ /* 0x000fe40000011643 */
[----:B------:R-:W-:-:S02]  /*5980*/  SHF.R.S32.HI R19, RZ, 0x1f, R74 ;  /* 0x0000001fff137819 */ /* 0x000fc4000001144a */
[C---:B-1----:R-:W-:Y:S02]  /*5990*/  LOP3.LUT R73, R74.reuse, R57, RZ, 0x3c, !PT ;  /* 0x000000394a497212 */ /* 0x042fe400078e3cff */
[C---:B------:R-:W-:Y:S02]  /*59a0*/  LOP3.LUT R18, R19.reuse, R18, RZ, 0x3c, !PT ;  /* 0x0000001213127212 */ /* 0x040fe400078e3cff */
[----:B------:R-:W-:Y:S02]  /*59b0*/  LOP3.LUT R19, R19, R74, RZ, 0x3c, !PT ;  /* 0x0000004a13137212 */ /* 0x000fe400078e3cff */
[----:B------:R-:W-:Y:S02]  /*59c0*/  LEA.HI R74, R74, R67, RZ, 0x1 ;  /* 0x000000434a4a7211 */ /* 0x000fe400078f08ff */
[----:B------:R-:W-:Y:S02]  /*59d0*/  ISETP.GE.AND P4, PT, R73, RZ, PT ;  /* 0x000000ff4900720c */ /* 0x000fe40003f86270 */
[----:B------:R-:W0:Y:S01]  /*59e0*/  I2F.F64.S64 R18, R18 ;  /* 0x0000001200127312 */ /* 0x000e220000301c00 */
[----:B------:R-:W-:-:S04]  /*59f0*/  IMAD.MOV R67, RZ, RZ, -R74 ;  /* 0x000000ffff437224 */ /* 0x000fc800078e0a4a */
[----:B------:R-:W-:Y:S01]  /*5a00*/  @!P0 IMAD.MOV.U32 R74, RZ, RZ, R67 ;  /* 0x000000ffff4a8224 */ /* 0x000fe200078e0043 */
[----:B0-----:R-:W-:-:S10]  /*5a10*/  DMUL R70, R18, UR8 ;  /* 0x0000000812467c28 */ /* 0x001fd40008000000 */
[----:B------:R-:W0:Y:S02]  /*5a20*/  F2F.F32.F64 R70, R70 ;  /* 0x0000004600467310 */ /* 0x000e240000301000 */
[----:B0-----:R-:W-:-:S07]  /*5a30*/  FSEL R18, -R70, R70, !P4 ;  /* 0x0000004646127208 */ /* 0x001fce0006000100 */
.L_x_50:
[----:B------:R-:W-:Y:S05]  /*5a40*/  BSYNC.RECONVERGENT B1 ;  /* 0x0000000000017941 */ /* 0x000fea0003800200 */
.L_x_49:
[----:B------:R-:W-:Y:S01]  /*5a50*/  FMUL R19, R18, R18 ;  /* 0x0000001212137220 */ /* 0x000fe20000400000 */
[C---:B------:R-:W-:Y:S01]  /*5a60*/  LOP3.LUT R70, R74.reuse, 0x1, RZ, 0xc0, !PT ;  /* 0x000000014a467812 */ /* 0x040fe200078ec0ff */
[----:B------:R-:W-:Y:S01]  /*5a70*/  BSSY.RECONVERGENT B1, `(.L_x_53) ;  /* 0x0000046000017945 */ /* 0x000fe20003800200 */
[----:B------:R-:W-:Y:S01]  /*5a80*/  LOP3.LUT P4, RZ, R74, 0x2, RZ, 0xc0, !PT ;  /* 0x000000024aff7812 */ /* 0x000fe2000788c0ff */
[----:B------:R-:W-:Y:S01]  /*5a90*/  FFMA R67, R19, R68, -0.0013887860113754868507 ;  /* 0xbab607ed13437423 */ /* 0x000fe20000000044 */
[----:B------:R-:W-:Y:S01]  /*5aa0*/  ISETP.NE.U32.AND P0, PT, R70, 0x1, PT ;  /* 0x000000014600780c */ /* 0x000fe20003f05070 */
[----:B------:R-:W-:-:S03]  /*5ab0*/  IMAD.MOV.U32 R74, RZ, RZ, R17 ;  /* 0x000000ffff4a7224 */ /* 0x000fc600078e0011 */
[----:B------:R-:W-:Y:S02]  /*5ac0*/  FSEL R70, R67, -0.00019574658654164522886, !P0 ;  /* 0xb94d415343467808 */ /* 0x000fe40004000000 */
[----:B------:R-:W-:Y:S02]  /*5ad0*/  FSEL R76, R69, 0.0083327032625675201416, !P0 ;  /* 0x3c0885e4454c7808 */ /* 0x000fe40004000000 */
[----:B------:R-:W-:Y:S02]  /*5ae0*/  FSEL R18, R18, 1, P0 ;  /* 0x3f80000012127808 */ /* 0x000fe40000000000 */
[----:B------:R-:W-:Y:S01]  /*5af0*/  FSEL R71, -R72, -0.16666662693023681641, !P0 ;  /* 0xbe2aaaa848477808 */ /* 0x000fe20004000100 */
[C---:B------:R-:W-:Y:S02]  /*5b00*/  FFMA R70, R19.reuse, R70, R76 ;  /* 0x0000004613467223 */ /* 0x040fe4000000004c */
[C---:B------:R-:W-:Y:S02]  /*5b10*/  FFMA R67, R19.reuse, R18, RZ ;  /* 0x0000001213437223 */ /* 0x040fe400000000ff */
[----:B------:R-:W-:Y:S01]  /*5b20*/  FFMA R70, R19, R70, R71 ;  /* 0x0000004613467223 */ /* 0x000fe20000000047 */
[----:B------:R-:W-:-:S03]  /*5b30*/  IMAD.MOV.U32 R19, RZ, RZ, R54 ;  /* 0x000000ffff137224 */ /* 0x000fc600078e0036 */
[----:B------:R-:W-:-:S04]  /*5b40*/  FFMA R18, R67, R70, R18 ;  /* 0x0000004643127223 */ /* 0x000fc80000000012 */
[----:B------:R-:W-:-:S04]  /*5b50*/  @P4 FADD R18, RZ, -R18 ;  /* 0x80000012ff124221 */ /* 0x000fc80000000000 */
[----:B------:R-:W-:Y:S01]  /*5b60*/  FMUL R67, R75, R18 ;  /* 0x000000124b437220 */ /* 0x000fe20000400000 */
        /* <DEDUP_REMOVED lines=11> */
.L_x_56:
[----:B0-----:R-:W0:Y:S02]  /*5c20*/  LDC.64 R18, c[0x4][0x40] ;  /* 0x01001000ff127b82 */ /* 0x001e240000000a00 */
[----:B0-----:R-:W-:-:S05]  /*5c30*/  IMAD.WIDE.U32 R70, R73, 0x4, R18 ;  /* 0x0000000449467825 */ /* 0x001fca00078e0012 */
        /* <DEDUP_REMOVED lines=10> */
.L_x_55:
        /* <DEDUP_REMOVED lines=12> */
[----:B------:R-:W-:Y:S01]  /*5da0*/  UMOV UR9, 0x3bf921fb ;  /* 0x3bf921fb00097882 */ /* 0x000fe20000000000 */
[----:B------:R-:W-:-:S02]  /*5db0*/  ISETP.GE.AND P4, PT, R57, RZ, PT ;  /* 0x000000ff3900720c */ /* 0x000fc40003f86270 */
[-C--:B--2---:R-:W-:Y:S02]  /*5dc0*/  @P0 SHF.L.W.U32.HI R73, R18, R70.reuse, R73 ;  /* 0x0000004612490219 */ /* 0x084fe40000010e49 */
[----:B---3--:R-:W-:-:S04]  /*5dd0*/  @P0 SHF.L.W.U32.HI R18, R19, R70, R18 ;  /* 0x0000004613120219 */ /* 0x008fc80000010e12 */
[C-C-:B0-----:R-:W-:Y:S01]  /*5de0*/  SHF.L.W.U32.HI R74, R18.reuse, 0x2, R73.reuse ;  /* 0x00000002124a7819 */ /* 0x141fe20000010e49 */
[----:B------:R-:W-:Y:S01]  /*5df0*/  IMAD.SHL.U32 R18, R18, 0x4, RZ ;  /* 0x0000000412127824 */ /* 0x000fe200078e00ff */
[----:B------:R-:W-:Y:S02]  /*5e00*/  SHF.R.U32.HI R73, RZ, 0x1e, R73 ;  /* 0x0000001eff497819 */ /* 0x000fe40000011649 */
[----:B------:R-:W-:Y:S02]  /*5e10*/  SHF.R.S32.HI R19, RZ, 0x1f, R74 ;  /* 0x0000001fff137819 */ /* 0x000fe4000001144a */
[----:B-1----:R-:W-:Y:S02]  /*5e20*/  LOP3.LUT R75, R74, R57, RZ, 0x3c, !PT ;  /* 0x000000394a4b7212 */ /* 0x002fe400078e3cff */
[C---:B------:R-:W-:Y:S02]  /*5e30*/  LOP3.LUT R18, R19.reuse, R18, RZ, 0x3c, !PT ;  /* 0x0000001213127212 */ /* 0x040fe400078e3cff */
[----:B------:R-:W-:-:S02]  /*5e40*/  LOP3.LUT R19, R19, R74, RZ, 0x3c, !PT ;  /* 0x0000004a13137212 */ /* 0x000fc400078e3cff */
        /* <DEDUP_REMOVED lines=8> */
.L_x_54:
[----:B------:R-:W-:Y:S05]  /*5ed0*/  BSYNC.RECONVERGENT B1 ;  /* 0x0000000000017941 */ /* 0x000fea0003800200 */
.L_x_53:
        /* <DEDUP_REMOVED lines=13> */
[----:B------:R-:W-:-:S04]  /*5fb0*/  FFMA R70, R71, R70, R73 ;  /* 0x0000004647467223 */ /* 0x000fc80000000049 */
[----:B------:R-:W-:Y:S01]  /*5fc0*/  FFMA R76, R19, R70, R18 ;  /* 0x00000046134c7223 */ /* 0x000fe20000000012 */
[----:B------:R-:W-:-:S03]  /*5fd0*/  IMAD.MOV.U32 R18, RZ, RZ, R56 ;  /* 0x000000ffff127224 */ /* 0x000fc600078e0038 */
[----:B------:R-:W-:Y:S01]  /*5fe0*/  @P4 FADD R76, RZ, -R76 ;  /* 0x8000004cff4c4221 */ /* 0x000fe20000000000 */
        /* <DEDUP_REMOVED lines=11> */
.L_x_60:
        /* <DEDUP_REMOVED lines=12> */
.L_x_59:
[----:B------:R-:W-:Y:S01]  /*6160*/  SHF.R.U32.HI R70, RZ, 0x17, R66 ;  /* 0x00000017ff467819 */ /* 0x000fe20000011642 */
[----:B------:R1:W-:Y:S03]  /*6170*/  STL [R1+0x18], R74 ;  /* 0x0000184a01007387 */ /* 0x0003e60000100800 */
[C---:B0-----:R-:W-:Y:S02]  /*6180*/  LOP3.LUT R18, R70.reuse, 0xe0, RZ, 0xc0, !PT ;  /* 0x000000e046127812 */ /* 0x041fe400078ec0ff */
        /* <DEDUP_REMOVED lines=12> */
[----:B---3--:R-:W-:Y:S02]  /*6250*/  @P0 SHF.L.W.U32.HI R18, R19, R70, R18 ;  /* 0x0000004613120219 */ /* 0x008fe40000010e12 */
[--C-:B-1----:R-:W-:Y:S02]  /*6260*/  SHF.R.U32.HI R74, RZ, 0x1e, R73.reuse ;  /* 0x0000001eff4a7819 */ /* 0x102fe40000011649 */
[C---:B------:R-:W-:Y:S01]  /*6270*/  SHF.L.W.U32.HI R75, R18.reuse, 0x2, R73 ;  /* 0x00000002124b7819 */ /* 0x040fe20000010e49 */
[----:B------:R-:W-:-:S03]  /*6280*/  IMAD.SHL.U32 R18, R18, 0x4, RZ ;  /* 0x0000000412127824 */ /* 0x000fc600078e00ff */
[----:B------:R-:W-:Y:S02]  /*6290*/  SHF.R.S32.HI R19, RZ, 0x1f, R75 ;  /* 0x0000001fff137819 */ /* 0x000fe4000001144b */
[----:B------:R-:W-:Y:S02]  /*62a0*/  LOP3.LUT R73, R75, R66, RZ, 0x3c, !PT ;  /* 0x000000424b497212 */ /* 0x000fe400078e3cff */
[C---:B------:R-:W-:Y:S02]  /*62b0*/  LOP3.LUT R18, R19.reuse, R18, RZ, 0x3c, !PT ;  /* 0x0000001213127212 */ /* 0x040fe400078e3cff */
[----:B------:R-:W-:Y:S02]  /*62c0*/  LOP3.LUT R19, R19, R75, RZ, 0x3c, !PT ;  /* 0x0000004b13137212 */ /* 0x000fe400078e3cff */
[----:B------:R-:W-:Y:S02]  /*62d0*/  LEA.HI R75, R75, R74, RZ, 0x1 ;  /* 0x0000004a4b4b7211 */ /* 0x000fe400078f08ff */
[----:B------:R-:W-:-:S02]  /*62e0*/  ISETP.GE.AND P0, PT, R73, RZ, PT ;  /* 0x000000ff4900720c */ /* 0x000fc40003f06270 */
[----:B------:R-:W0:Y:S01]  /*62f0*/  I2F.F64.S64 R18, R18 ;  /* 0x0000001200127312 */ /* 0x000e220000301c00 */
[----:B------:R-:W-:-:S04]  /*6300*/  IMAD.MOV R73, RZ, RZ, -R75 ;  /* 0x000000ffff497224 */ /* 0x000fc800078e0a4b */
[----:B------:R-:W-:Y:S01]  /*6310*/  @!P4 IMAD.MOV.U32 R75, RZ, RZ, R73 ;  /* 0x000000ffff4bc224 */ /* 0x000fe200078e0049 */
[----:B0-----:R-:W-:-:S10]  /*6320*/  DMUL R70, R18, UR8 ;  /* 0x0000000812467c28 */ /* 0x001fd40008000000 */
[----:B------:R-:W0:Y:S02]  /*6330*/  F2F.F32.F64 R70, R70 ;  /* 0x0000004600467310 */ /* 0x000e240000301000 */
[----:B0-----:R-:W-:-:S07]  /*6340*/  FSEL R18, -R70, R70, !P0 ;  /* 0x0000004646127208 */ /* 0x001fce0004000100 */
.L_x_58:
[----:B------:R-:W-:Y:S05]  /*6350*/  BSYNC.RECONVERGENT B1 ;  /* 0x0000000000017941 */ /* 0x000fea0003800200 */
.L_x_57:
[----:B------:R-:W-:Y:S01]  /*6360*/  FMUL R19, R18, R18 ;  /* 0x0000001212137220 */ /* 0x000fe20000400000 */
[----:B------:R-:W-:Y:S01]  /*6370*/  LOP3.LUT R71, R75, 0x1, RZ, 0xc0, !PT ;  /* 0x000000014b477812 */ /* 0x000fe200078ec0ff */
[----:B------:R-:W-:Y:S02]  /*6380*/  BSSY.RECONVERGENT B1, `(.L_x_61) ;  /* 0x0000047000017945 */ /* 0x000fe40003800200 */
[----:B------:R-:W-:Y:S01]  /*6390*/  FFMA R70, R19, R68, -0.0013887860113754868507 ;  /* 0xbab607ed13467423 */ /* 0x000fe20000000044 */
[----:B------:R-:W-:Y:S01]  /*63a0*/  ISETP.NE.U32.AND P0, PT, R71, 0x1, PT ;  /* 0x000000014700780c */ /* 0x000fe20003f05070 */
[----:B------:R-:W-:-:S03]  /*63b0*/  VIADD R71, R75, 0x1 ;  /* 0x000000014b477836 */ /* 0x000fc60000000000 */
[----:B------:R-:W-:Y:S02]  /*63c0*/  FSEL R70, R70, -0.00019574658654164522886, P0 ;  /* 0xb94d415346467808 */ /* 0x000fe40000000000 */
[----:B------:R-:W-:Y:S02]  /*63d0*/  FSEL R74, R69, 0.0083327032625675201416, P0 ;  /* 0x3c0885e4454a7808 */ /* 0x000fe40000000000 */
[----:B------:R-:W-:Y:S02]  /*63e0*/  LOP3.LUT P4, RZ, R71, 0x2, RZ, 0xc0, !PT ;  /* 0x0000000247ff7812 */ /* 0x000fe4000788c0ff */
[----:B------:R-:W-:Y:S01]  /*63f0*/  FSEL R18, R18, 1, !P0 ;  /* 0x3f80000012127808 */ /* 0x000fe20004000000 */
[C---:B------:R-:W-:Y:S01]  /*6400*/  FFMA R70, R19.reuse, R70, R74 ;  /* 0x0000004613467223 */ /* 0x040fe2000000004a */
[----:B------:R-:W-:Y:S01]  /*6410*/  FSEL R73, -R72, -0.16666662693023681641, P0 ;  /* 0xbe2aaaa848497808 */ /* 0x000fe20000000100 */
[----:B------:R-:W-:Y:S02]  /*6420*/  IMAD.MOV.U32 R74, RZ, RZ, R17 ;  /* 0x000000ffff4a7224 */ /* 0x000fe400078e0011 */
[----:B------:R-:W-:-:S02]  /*6430*/  FFMA R71, R19, R18, RZ ;  /* 0x0000001213477223 */ /* 0x000fc400000000ff */
[----:B------:R-:W-:-:S04]  /*6440*/  FFMA R70, R19, R70, R73 ;  /* 0x0000004613467223 */ /* 0x000fc80000000049 */
[----:B------:R-:W-:Y:S01]  /*6450*/  FFMA R71, R71, R70, R18 ;  /* 0x0000004647477223 */ /* 0x000fe20000000012 */
[----:B------:R-:W-:-:S03]  /*6460*/  IMAD.MOV.U32 R18, RZ, RZ, R54 ;  /* 0x000000ffff127224 */ /* 0x000fc600078e0036 */
        /* <DEDUP_REMOVED lines=13> */
.L_x_64:
        /* <DEDUP_REMOVED lines=12> */
.L_x_63:
        /* <DEDUP_REMOVED lines=31> */
.L_x_62:
[----:B------:R-:W-:Y:S05]  /*67f0*/  BSYNC.RECONVERGENT B1 ;  /* 0x0000000000017941 */ /* 0x000fea0003800200 */
.L_x_61:
[----:B------:R-:W-:Y:S01]  /*6800*/  LOP3.LUT R70, R74, 0x1, RZ, 0xc0, !PT ;  /* 0x000000014a467812 */ /* 0x000fe200078ec0ff */
[----:B------:R-:W-:Y:S01]  /*6810*/  FMUL R19, R18, R18 ;  /* 0x0000001212137220 */ /* 0x000fe20000400000 */
[----:B------:R-:W-:Y:S01]  /*6820*/  FFMA R85, -R16, R16, 1 ;  /* 0x3f80000010557423 */ /* 0x000fe20000000110 */
[----:B------:R-:W-:Y:S01]  /*6830*/  VIADD R71, R74, 0x1 ;  /* 0x000000014a477836 */ /* 0x000fe20000000000 */
[----:B------:R-:W-:Y:S01]  /*6840*/  ISETP.NE.U32.AND P0, PT, R70, 0x1, PT ;  /* 0x000000014600780c */ /* 0x000fe20003f05070 */
[----:B------:R-:W-:Y:S01]  /*6850*/  FFMA R68, R19, R68, -0.0013887860113754868507 ;  /* 0xbab607ed13447423 */ /* 0x000fe20000000044 */
[----:B------:R-:W-:Y:S02]  /*6860*/  BSSY.RECONVERGENT B1, `(.L_x_65) ;  /* 0x0000016000017945 */ /* 0x000fe40003800200 */
[----:B------:R-:W-:Y:S01]  /*6870*/  FSEL R70, R69, 0.0083327032625675201416, P0 ;  /* 0x3c0885e445467808 */ /* 0x000fe20000000000 */
[----:B------:R-:W-:Y:S01]  /*6880*/  VIADD R69, R85, 0xf3000000 ;  /* 0xf300000055457836 */ /* 0x000fe20000000000 */
[----:B------:R-:W-:-:S02]  /*6890*/  FSEL R68, R68, -0.00019574658654164522886, P0 ;  /* 0xb94d415344447808 */ /* 0x000fc40000000000 */
[----:B------:R-:W-:Y:S02]  /*68a0*/  FSEL R72, -R72, -0.16666662693023681641, P0 ;  /* 0xbe2aaaa848487808 */ /* 0x000fe40000000100 */
[----:B------:R-:W-:Y:S01]  /*68b0*/  FSEL R18, R18, 1, !P0 ;  /* 0x3f80000012127808 */ /* 0x000fe20004000000 */
[----:B------:R-:W-:Y:S01]  /*68c0*/  FFMA R68, R19, R68, R70 ;  /* 0x0000004413447223 */ /* 0x000fe20000000046 */
[----:B------:R-:W-:Y:S01]  /*68d0*/  ISETP.GT.U32.AND P0, PT, R69, 0x727fffff, PT ;  /* 0x727fffff4500780c */ /* 0x000fe20003f04070 */
[----:B------:R0:W1:Y:S01]  /*68e0*/  MUFU.RSQ R70, R85 ;  /* 0x0000005500467308 */ /* 0x0000620000001400 */
[----:B------:R-:W-:Y:S01]  /*68f0*/  LOP3.LUT P4, RZ, R71, 0x2, RZ, 0xc0, !PT ;  /* 0x0000000247ff7812 */ /* 0x000fe2000788c0ff */
[C---:B------:R-:W-:Y:S01]  /*6900*/  FFMA R68, R19.reuse, R68, R72 ;  /* 0x0000004413447223 */ /* 0x040fe20000000048 */
[----:B------:R-:W-:-:S04]  /*6910*/  FFMA R19, R19, R18, RZ ;  /* 0x0000001213137223 */ /* 0x000fc800000000ff */
[----:B------:R-:W-:-:S07]  /*6920*/  FFMA R68, R19, R68, R18 ;  /* 0x0000004413447223 */ /* 0x000fce0000000012 */
[----:B------:R-:W-:Y:S01]  /*6930*/  @P4 FADD R68, RZ, -R68 ;  /* 0x80000044ff444221 */ /* 0x000fe20000000000 */
[----:B0-----:R-:W-:Y:S06]  /*6940*/  @!P0 BRA `(.L_x_66) ;  /* 0x00000000000c8947 */ /* 0x001fec0003800000 */
[----:B------:R-:W-:-:S07]  /*6950*/  MOV R72, 0x6970 ;  /* 0x0000697000487802 */ /* 0x000fce0000000f00 */
[----:B-1----:R-:W-:Y:S05]  /*6960*/  CALL.REL.NOINC `($__internal_3_$__cuda_sm20_sqrt_rn_f32_slowpath) ;  /* 0x0000005400bc7944 */ /* 0x002fea0003c00000 */
[----:B------:R-:W-:Y:S05]  /*6970*/  BRA `(.L_x_67) ;  /* 0x0000000000107947 */ /* 0x000fea0003800000 */
.L_x_66:
[----:B-1----:R-:W-:Y:S01]  /*6980*/  FMUL.FTZ R71, R85, R70 ;  /* 0x0000004655477220 */ /* 0x002fe20000410000 */
[----:B------:R-:W-:-:S03]  /*6990*/  FMUL.FTZ R19, R70, 0.5 ;  /* 0x3f00000046137820 */ /* 0x000fc60000410000 */
[----:B------:R-:W-:-:S04]  /*69a0*/  FFMA R18, -R71, R71, R85 ;  /* 0x0000004747127223 */ /* 0x000fc80000000155 */
[----:B------:R-:W-:-:S07]  /*69b0*/  FFMA R71, R18, R19, R71 ;  /* 0x0000001312477223 */ /* 0x000fce0000000047 */
.L_x_67:
[----:B------:R-:W-:Y:S05]  /*69c0*/  BSYNC.RECONVERGENT B1 ;  /* 0x0000000000017941 */ /* 0x000fea0003800200 */
.L_x_65:
[----:B------:R-:W0:Y:S01]  /*69d0*/  MUFU.RCP R70, R71 ;  /* 0x0000004700467308 */ /* 0x000e220000001000 */
[----:B------:R-:W-:Y:S07]  /*69e0*/  BSSY.RECONVERGENT B1, `(.L_x_68) ;  /* 0x000000c000017945 */ /* 0x000fee0003800200 */
[----:B------:R-:W1:Y:S01]  /*69f0*/  FCHK P0, R15, R71 ;  /* 0x000000470f007302 */ /* 0x000e620000000000 */
[----:B0-----:R-:W-:-:S04]  /*6a00*/  FFMA R19, R70, -R71, 1 ;  /* 0x3f80000046137423 */ /* 0x001fc80000000847 */
[----:B------:R-:W-:-:S04]  /*6a10*/  FFMA R70, R70, R19, R70 ;  /* 0x0000001346467223 */ /* 0x000fc80000000046 */
[----:B------:R-:W-:-:S04]  /*6a20*/  FFMA R18, R70, R15, RZ ;  /* 0x0000000f46127223 */ /* 0x000fc800000000ff */
[----:B------:R-:W-:-:S04]  /*6a30*/  FFMA R19, R18, -R71, R15 ;  /* 0x8000004712137223 */ /* 0x000fc8000000000f */
[----:B------:R-:W-:Y:S01]  /*6a40*/  FFMA R70, R70, R19, R18 ;  /* 0x0000001346467223 */ /* 0x000fe20000000012 */
[----:B-1----:R-:W-:Y:S06]  /*6a50*/  @!P0 BRA `(.L_x_69) ;  /* 0x0000000000108947 */ /* 0x002fec0003800000 */
[----:B------:R-:W-:Y:S01]  /*6a60*/  IMAD.MOV.U32 R18, RZ, RZ, R15 ;  /* 0x000000ffff127224 */ /* 0x000fe200078e000f */
[----:B------:R-:W-:-:S07]  /*6a70*/  MOV R69, 0x6a90 ;  /* 0x00006a9000457802 */ /* 0x000fce0000000f00 */
[----:B------:R-:W-:Y:S05]  /*6a80*/  CALL.REL.NOINC `($__internal_4_$__cuda_sm3x_div_rn_noftz_f32_slowpath) ;  /* 0x0000005400d07944 */ /* 0x000fea0003c00000 */
[----:B------:R-:W-:-:S07]  /*6a90*/  IMAD.MOV.U32 R70, RZ, RZ, R72 ;  /* 0x000000ffff467224 */ /* 0x000fce00078e0048 */
.L_x_69:
[----:B------:R-:W-:Y:S05]  /*6aa0*/  BSYNC.RECONVERGENT B1 ;  /* 0x0000000000017941 */ /* 0x000fea0003800200 */
.L_x_68:
        /* <DEDUP_REMOVED lines=13> */
.L_x_71:
[----:B------:R-:W-:Y:S05]  /*6b80*/  BSYNC.RECONVERGENT B1 ;  /* 0x0000000000017941 */ /* 0x000fea0003800200 */
.L_x_70:
[----:B------:R-:W-:Y:S01]  /*6b90*/  FMUL R68, R68, R71 ;  /* 0x0000004744447220 */ /* 0x000fe20000400000 */
[----:B------:R-:W-:Y:S01]  /*6ba0*/  BSSY.RECONVERGENT B1, `(.L_x_72) ;  /* 0x000003c000017945 */ /* 0x000fe20003800200 */
[----:B------:R-:W-:Y:S02]  /*6bb0*/  IMAD.MOV.U32 R72, RZ, RZ, R17 ;  /* 0x000000ffff487224 */ /* 0x000fe400078e0011 */
[----:B------:R-:W-:Y:S01]  /*6bc0*/  FFMA R68, R75, R16, R68 ;  /* 0x000000104b447223 */ /* 0x000fe20000000044 */
[----:B------:R-:W-:-:S03]  /*6bd0*/  IMAD.MOV.U32 R18, RZ, RZ, R54 ;  /* 0x000000ffff127224 */ /* 0x000fc600078e0036 */
[----:B------:R-:W-:-:S04]  /*6be0*/  FMUL R68, R68, R15 ;  /* 0x0000000f44447220 */ /* 0x000fc80000400000 */
[----:B------:R-:W-:Y:S01]  /*6bf0*/  FFMA R14, R67, R70, R68 ;  /* 0x00000046430e7223 */ /* 0x000fe20000000044 */
        /* <DEDUP_REMOVED lines=11> */
.L_x_75:
        /* <DEDUP_REMOVED lines=12> */
.L_x_74:
[----:B0-----:R-:W-:Y:S01]  /*6d70*/  SHF.R.U32.HI R69, RZ, 0x17, R57 ;  /* 0x00000017ff457819 */ /* 0x001fe20000011639 */
        /* <DEDUP_REMOVED lines=15> */
[C-C-:B------:R-:W-:Y:S01]  /*6e70*/  SHF.L.W.U32.HI R72, R18.reuse, 0x2, R67.reuse ;  /* 0x0000000212487819 */ /* 0x140fe20000010e43 */
[----:B------:R-:W-:Y:S01]  /*6e80*/  IMAD.SHL.U32 R18, R18, 0x4, RZ ;  /* 0x0000000412127824 */ /* 0x000fe200078e00ff */
[----:B------:R-:W-:Y:S02]  /*6e90*/  SHF.R.U32.HI R67, RZ, 0x1e, R67 ;  /* 0x0000001eff437819 */ /* 0x000fe40000011643 */
[----:B------:R-:W-:Y:S02]  /*6ea0*/  SHF.R.S32.HI R19, RZ, 0x1f, R72 ;  /* 0x0000001fff137819 */ /* 0x000fe40000011448 */
[----:B------:R-:W-:Y:S02]  /*6eb0*/  LOP3.LUT R73, R72, R57, RZ, 0x3c, !PT ;  /* 0x0000003948497212 */ /* 0x000fe400078e3cff */
        /* <DEDUP_REMOVED lines=10> */
.L_x_73:
[----:B------:R-:W-:Y:S05]  /*6f60*/  BSYNC.RECONVERGENT B1 ;  /* 0x0000000000017941 */ /* 0x000fea0003800200 */
.L_x_72:
[----:B------:R-:W-:Y:S02]  /*6f70*/  IMAD.MOV.U32 R69, RZ, RZ, 0x37cbac00 ;  /* 0x37cbac00ff457424 */ /* 0x000fe400078e00ff */
[----:B------:R-:W-:Y:S01]  /*6f80*/  FMUL R19, R18, R18 ;  /* 0x0000001212137220 */ /* 0x000fe20000400000 */
[C---:B------:R-:W-:Y:S01]  /*6f90*/  LOP3.LUT R67, R72.reuse, 0x1, RZ, 0xc0, !PT ;  /* 0x0000000148437812 */ /* 0x040fe200078ec0ff */
[----:B------:R-:W-:Y:S01]  /*6fa0*/  IMAD.MOV.U32 R68, RZ, RZ, 0x3d2aaabb ;  /* 0x3d2aaabbff447424 */ /* 0x000fe200078e00ff */
[----:B------:R-:W-:Y:S01]  /*6fb0*/  LOP3.LUT P4, RZ, R72, 0x2, RZ, 0xc0, !PT ;  /* 0x0000000248ff7812 */ /* 0x000fe2000788c0ff */
[----:B------:R-:W-:Y:S01]  /*6fc0*/  FFMA R73, R19, R69, -0.0013887860113754868507 ;  /* 0xbab607ed13497423 */ /* 0x000fe20000000045 */
[----:B------:R-:W-:Y:S01]  /*6fd0*/  ISETP.NE.U32.AND P0, PT, R67, 0x1, PT ;  /* 0x000000014300780c */ /* 0x000fe20003f05070 */
[----:B------:R-:W-:Y:S01]  /*6fe0*/  IMAD.MOV.U32 R67, RZ, RZ, 0x3effffff ;  /* 0x3effffffff437424 */ /* 0x000fe200078e00ff */
[----:B------:R-:W-:Y:S01]  /*6ff0*/  BSSY.RECONVERGENT B1, `(.L_x_76) ;  /* 0x0000042000017945 */ /* 0x000fe20003800200 */
[----:B------:R-:W-:Y:S01]  /*7000*/  IMAD.MOV.U32 R77, RZ, RZ, R55 ;  /* 0x000000ffff4d7224 */ /* 0x000fe200078e0037 */
[----:B------:R-:W-:-:S02]  /*7010*/  FSEL R76, R73, -0.00019574658654164522886, !P0 ;  /* 0xb94d4153494c7808 */ /* 0x000fc40004000000 */
[----:B------:R-:W-:Y:S02]  /*7020*/  FSEL R78, R68, 0.0083327032625675201416, !P0 ;  /* 0x3c0885e4444e7808 */ /* 0x000fe40004000000 */
[----:B------:R-:W-:Y:S01]  /*7030*/  FSEL R74, R18, 1, P0 ;  /* 0x3f800000124a7808 */ /* 0x000fe20000000000 */
[----:B------:R-:W-:Y:S01]  /*7040*/  IMAD.MOV.U32 R18, RZ, RZ, R56 ;  /* 0x000000ffff127224 */ /* 0x000fe200078e0038 */
[----:B------:R-:W-:Y:S01]  /*7050*/  FSEL R75, -R67, -0.16666662693023681641, !P0 ;  /* 0xbe2aaaa8434b7808 */ /* 0x000fe20004000100 */
[C---:B------:R-:W-:Y:S02]  /*7060*/  FFMA R76, R19.reuse, R76, R78 ;  /* 0x0000004c134c7223 */ /* 0x040fe4000000004e */
[C---:B------:R-:W-:Y:S02]  /*7070*/  FFMA R73, R19.reuse, R74, RZ ;  /* 0x0000004a13497223 */ /* 0x040fe400000000ff */
[----:B------:R-:W-:-:S04]  /*7080*/  FFMA R75, R19, R76, R75 ;  /* 0x0000004c134b7223 */ /* 0x000fc8000000004b */
[----:B------:R-:W-:-:S04]  /*7090*/  FFMA R74, R73, R75, R74 ;  /* 0x0000004b494a7223 */ /* 0x000fc8000000004a */
        /* <DEDUP_REMOVED lines=12> */
.L_x_79:
        /* <DEDUP_REMOVED lines=12> */
.L_x_78:
        /* <DEDUP_REMOVED lines=31> */
.L_x_77:
[----:B------:R-:W-:Y:S05]  /*7410*/  BSYNC.RECONVERGENT B1 ;  /* 0x0000000000017941 */ /* 0x000fea0003800200 */
.L_x_76:
        /* <DEDUP_REMOVED lines=24> */
[----:B------:R-:W-:Y:S01]  /*75a0*/  CS2R R76, SRZ ;  /* 0x00000000004c7805 */ /* 0x000fe2000001ff00 */
[----:B------:R-:W-:Y:S02]  /*75b0*/  IMAD.MOV.U32 R83, RZ, RZ, RZ ;  /* 0x000000ffff537224 */ /* 0x000fe400078e00ff */
[----:B------:R-:W-:-:S07]  /*75c0*/  LOP3.LUT R85, R18, 0x80000000, RZ, 0xfc, !PT ;  /* 0x8000000012557812 */ /* 0x000fce00078efcff */
.L_x_83:
        /* <DEDUP_REMOVED lines=12> */
.L_x_82:
        /* <DEDUP_REMOVED lines=17> */
[C---:B0-----:R-:W-:Y:S01]  /*77a0*/  SHF.L.W.U32.HI R78, R19.reuse, 0x2, R76 ;  /* 0x00000002134e7819 */ /* 0x041fe20000010e4c */
        /* <DEDUP_REMOVED lines=13> */
.L_x_81:
[----:B------:R-:W-:Y:S05]  /*7880*/  BSYNC.RECONVERGENT B1 ;  /* 0x0000000000017941 */ /* 0x000fea0003800200 */
.L_x_80:
[----:B------:R-:W-:Y:S01]  /*7890*/  FMUL R19, R18, R18 ;  /* 0x0000001212137220 */ /* 0x000fe20000400000 */
[C---:B------:R-:W-:Y:S01]  /*78a0*/  LOP3.LUT R73, R78.reuse, 0x1, RZ, 0xc0, !PT ;  /* 0x000000014e497812 */ /* 0x040fe200078ec0ff */
[----:B------:R-:W-:Y:S01]  /*78b0*/  BSSY.RECONVERGENT B1, `(.L_x_84) ;  /* 0x0000045000017945 */ /* 0x000fe20003800200 */
[----:B------:R-:W-:Y:S01]  /*78c0*/  LOP3.LUT P4, RZ, R78, 0x2, RZ, 0xc0, !PT ;  /* 0x000000024eff7812 */ /* 0x000fe2000788c0ff */
[----:B------:R-:W-:Y:S01]  /*78d0*/  FFMA R72, R19, R69, -0.0013887860113754868507 ;  /* 0xbab607ed13487423 */ /* 0x000fe20000000045 */
[----:B------:R-:W-:-:S04]  /*78e0*/  ISETP.NE.U32.AND P0, PT, R73, 0x1, PT ;  /* 0x000000014900780c */ /* 0x000fc80003f05070 */
        /* <DEDUP_REMOVED lines=22> */
.L_x_87:
        /* <DEDUP_REMOVED lines=12> */
.L_x_86:
        /* <DEDUP_REMOVED lines=31> */
.L_x_85:
[----:B------:R-:W-:Y:S05]  /*7d00*/  BSYNC.RECONVERGENT B1 ;  /* 0x0000000000017941 */ /* 0x000fea0003800200 */
.L_x_84:
        /* <DEDUP_REMOVED lines=10> */
[----:B------:R-:W-:Y:S01]  /*7db0*/  FFMA R72, R19, R72, R76 ;  /* 0x0000004813487223 */ /* 0x000fe2000000004c */
        /* <DEDUP_REMOVED lines=19> */
.L_x_91:
        /* <DEDUP_REMOVED lines=12> */
.L_x_90:
        /* <DEDUP_REMOVED lines=20> */
[----:B------:R-:W-:Y:S02]  /*80f0*/  LEA.HI R76, R78, R79, RZ, 0x1 ;  /* 0x0000004f4e4c7211 */ /* 0x000fe400078f08ff */
[C---:B------:R-:W-:Y:S02]  /*8100*/  LOP3.LUT R18, R72.reuse, R19, RZ, 0x3c, !PT ;  /* 0x0000001348127212 */ /* 0x040fe400078e3cff */
[----:B------:R-:W-:Y:S02]  /*8110*/  LOP3.LUT R19, R72, R78, RZ, 0x3c, !PT ;  /* 0x0000004e48137212 */ /* 0x000fe400078e3cff */
[----:B------:R-:W-:Y:S01]  /*8120*/  LOP3.LUT R82, R78, R57, RZ, 0x3c, !PT ;  /* 0x000000394e527212 */ /* 0x000fe200078e3cff */
[----:B------:R-:W-:-:S03]  /*8130*/  IMAD.MOV R78, RZ, RZ, -R76 ;  /* 0x000000ffff4e7224 */ /* 0x000fc600078e0a4c */
[----:B------:R-:W0:Y:S01]  /*8140*/  I2F.F64.S64 R18, R18 ;  /* 0x0000001200127312 */ /* 0x000e220000301c00 */
[----:B------:R-:W-:Y:S01]  /*8150*/  ISETP.GE.AND P0, PT, R82, RZ, PT ;  /* 0x000000ff5200720c */ /* 0x000fe20003f06270 */
[----:B------:R-:W-:Y:S01]  /*8160*/  @!P4 IMAD.MOV.U32 R76, RZ, RZ, R78 ;  /* 0x000000ffff4cc224 */ /* 0x000fe200078e004e */
[----:B0-----:R-:W-:-:S10]  /*8170*/  DMUL R72, R18, UR8 ;  /* 0x0000000812487c28 */ /* 0x001fd40008000000 */
[----:B------:R-:W0:Y:S02]  /*8180*/  F2F.F32.F64 R72, R72 ;  /* 0x0000004800487310 */ /* 0x000e240000301000 */
[----:B0-----:R-:W-:-:S07]  /*8190*/  FSEL R18, -R72, R72, !P0 ;  /* 0x0000004848127208 */ /* 0x001fce0004000100 */
.L_x_89:
[----:B------:R-:W-:Y:S05]  /*81a0*/  BSYNC.RECONVERGENT B1 ;  /* 0x0000000000017941 */ /* 0x000fea0003800200 */
.L_x_88:
[----:B------:R-:W-:Y:S01]  /*81b0*/  FMUL R19, R18, R18 ;  /* 0x0000001212137220 */ /* 0x000fe20000400000 */
[----:B------:R-:W-:Y:S01]  /*81c0*/  LOP3.LUT R73, R76, 0x1, RZ, 0xc0, !PT ;  /* 0x000000014c497812 */ /* 0x000fe200078ec0ff */
[----:B------:R-:W-:Y:S01]  /*81d0*/  FMUL R74, R74, R75 ;  /* 0x0000004b4a4a7220 */ /* 0x000fe20000400000 */
[----:B------:R-:W-:Y:S01]  /*81e0*/  BSSY.RECONVERGENT B1, `(.L_x_92) ;  /* 0x000004a000017945 */ /* 0x000fe20003800200 */
[----:B------:R-:W-:Y:S01]  /*81f0*/  FFMA R72, R19, R69, -0.0013887860113754868507 ;  /* 0xbab607ed13487423 */ /* 0x000fe20000000045 */
[----:B------:R-:W-:Y:S01]  /*8200*/  ISETP.NE.U32.AND P0, PT, R73, 0x1, PT ;  /* 0x000000014900780c */ /* 0x000fe20003f05070 */
[----:B------:R-:W-:Y:S02]  /*8210*/  VIADD R73, R76, 0x1 ;  /* 0x000000014c497836 */ /* 0x000fe40000000000 */
[----:B------:R-:W-:Y:S01]  /*8220*/  FMUL R15, R74, R15 ;  /* 0x0000000f4a0f7220 */ /* 0x000fe20000400000 */
[----:B------:R-:W-:Y:S01]  /*8230*/  IMAD.MOV.U32 R74, RZ, RZ, R17 ;  /* 0x000000ffff4a7224 */ /* 0x000fe200078e0011 */
[----:B------:R-:W-:-:S02]  /*8240*/  FSEL R72, R72, -0.00019574658654164522886, P0 ;  /* 0xb94d415348487808 */ /* 0x000fc40000000000 */
[----:B------:R-:W-:Y:S02]  /*8250*/  FSEL R76, R68, 0.0083327032625675201416, P0 ;  /* 0x3c0885e4444c7808 */ /* 0x000fe40000000000 */
[----:B------:R-:W-:Y:S02]  /*8260*/  LOP3.LUT P4, RZ, R73, 0x2, RZ, 0xc0, !PT ;  /* 0x0000000249ff7812 */ /* 0x000fe4000788c0ff */
[----:B------:R-:W-:Y:S01]  /*8270*/  FSEL R18, R18, 1, !P0 ;  /* 0x3f80000012127808 */ /* 0x000fe20004000000 */
[----:B------:R-:W-:Y:S01]  /*8280*/  FFMA R72, R19, R72, R76 ;  /* 0x0000004813487223 */ /* 0x000fe2000000004c */
[----:B------:R-:W-:-:S03]  /*8290*/  FSEL R79, -R67, -0.16666662693023681641, P0 ;  /* 0xbe2aaaa8434f7808 */ /* 0x000fc60000000100 */
[C---:B------:R-:W-:Y:S02]  /*82a0*/  FFMA R73, R19.reuse, R18, RZ ;  /* 0x0000001213497223 */ /* 0x040fe400000000ff */
[----:B------:R-:W-:Y:S01]  /*82b0*/  FFMA R72, R19, R72, R79 ;  /* 0x0000004813487223 */ /* 0x000fe2000000004f */
[----:B------:R-:W-:-:S03]  /*82c0*/  IMAD.MOV.U32 R19, RZ, RZ, R54 ;  /* 0x000000ffff137224 */ /* 0x000fc600078e0036 */
[----:B------:R-:W-:-:S04]  /*82d0*/  FFMA R18, R73, R72, R18 ;  /* 0x0000004849127223 */ /* 0x000fc80000000012 */
[----:B------:R-:W-:-:S04]  /*82e0*/  @P4 FADD R18, RZ, -R18 ;  /* 0x80000012ff124221 */ /* 0x000fc80000000000 */
[----:B------:R-:W-:-:S04]  /*82f0*/  FMUL R18, R18, R71 ;  /* 0x0000004712127220 */ /* 0x000fc80000400000 */
[----:B------:R-:W-:-:S04]  /*8300*/  FFMA R18, R77, R16, R18 ;  /* 0x000000104d127223 */ /* 0x000fc80000000012 */
[----:B------:R-:W-:Y:S01]  /*8310*/  FFMA R15, R18, R70, -R15 ;  /* 0x00000046120f7223 */ /* 0x000fe2000000080f */
        /* <DEDUP_REMOVED lines=11> */
.L_x_95:
        /* <DEDUP_REMOVED lines=12> */
.L_x_94:
        /* <DEDUP_REMOVED lines=31> */
.L_x_93:
[----:B------:R-:W-:Y:S05]  /*8680*/  BSYNC.RECONVERGENT B1 ;  /* 0x0000000000017941 */ /* 0x000fea0003800200 */
.L_x_92:
        /* <DEDUP_REMOVED lines=26> */
.L_x_99:
        /* <DEDUP_REMOVED lines=12> */
.L_x_98:
        /* <DEDUP_REMOVED lines=22> */
[----:B------:R-:W-:Y:S01]  /*8a50*/  LOP3.LUT R19, R19, R75, RZ, 0x3c, !PT ;  /* 0x0000004b13137212 */ /* 0x000fe200078e3cff */
[----:B------:R-:W-:Y:S01]  /*8a60*/  IMAD.MOV R56, RZ, RZ, -R55 ;  /* 0x000000ffff387224 */ /* 0x000fe200078e0a37 */
[----:B------:R-:W-:-:S03]  /*8a70*/  LOP3.LUT R66, R75, R66, RZ, 0x3c, !PT ;  /* 0x000000424b427212 */ /* 0x000fc600078e3cff */
[----:B------:R-:W-:Y:S01]  /*8a80*/  @!P2 IMAD.MOV.U32 R55, RZ, RZ, R56 ;  /* 0x000000ffff37a224 */ /* 0x000fe200078e0038 */
[----:B------:R-:W0:Y:S01]  /*8a90*/  I2F.F64.S64 R18, R18 ;  /* 0x0000001200127312 */ /* 0x000e220000301c00 */
[----:B------:R-:W-:Y:S01]  /*8aa0*/  ISETP.GE.AND P0, PT, R66, RZ, PT ;  /* 0x000000ff4200720c */ /* 0x000fe20003f06270 */
[----:B0-----:R-:W-:-:S10]  /*8ab0*/  DMUL R72, R18, UR8 ;  /* 0x0000000812487c28 */ /* 0x001fd40008000000 */
[----:B------:R-:W0:Y:S02]  /*8ac0*/  F2F.F32.F64 R72, R72 ;  /* 0x0000004800487310 */ /* 0x000e240000301000 */
[----:B0-----:R-:W-:-:S07]  /*8ad0*/  FSEL R56, -R72, R72, !P0 ;  /* 0x0000004848387208 */ /* 0x001fce0004000100 */
.L_x_97:
[----:B------:R-:W-:Y:S05]  /*8ae0*/  BSYNC.RECONVERGENT B1 ;  /* 0x0000000000017941 */ /* 0x000fea0003800200 */
.L_x_96:
[----:B------:R-:W-:Y:S01]  /*8af0*/  FMUL R18, R56, R56 ;  /* 0x0000003838127220 */ /* 0x000fe20000400000 */
[C---:B------:R-:W-:Y:S01]  /*8b00*/  LOP3.LUT R66, R55.reuse, 0x1, RZ, 0xc0, !PT ;  /* 0x0000000137427812 */ /* 0x040fe200078ec0ff */
[----:B------:R-:W-:Y:S01]  /*8b10*/  VIADD R55, R55, 0x1 ;  /* 0x0000000137377836 */ /* 0x000fe20000000000 */
[----:B------:R-:W-:Y:S01]  /*8b20*/  BSSY.RECONVERGENT B1, `(.L_x_100) ;  /* 0x0000043000017945 */ /* 0x000fe20003800200 */
[----:B------:R-:W-:Y:S01]  /*8b30*/  FFMA R19, R18, R69, -0.0013887860113754868507 ;  /* 0xbab607ed12137423 */ /* 0x000fe20000000045 */
[----:B------:R-:W-:Y:S02]  /*8b40*/  ISETP.NE.U32.AND P0, PT, R66, 0x1, PT ;  /* 0x000000014200780c */ /* 0x000fe40003f05070 */
[----:B------:R-:W-:Y:S02]  /*8b50*/  LOP3.LUT P2, RZ, R55, 0x2, RZ, 0xc0, !PT ;  /* 0x0000000237ff7812 */ /* 0x000fe4000784c0ff */
[----:B------:R-:W-:Y:S02]  /*8b60*/  FSEL R19, R19, -0.00019574658654164522886, P0 ;  /* 0xb94d415313137808 */ /* 0x000fe40000000000 */
[----:B------:R-:W-:-:S02]  /*8b70*/  FSEL R73, R68, 0.0083327032625675201416, P0 ;  /* 0x3c0885e444497808 */ /* 0x000fc40000000000 */
[----:B------:R-:W-:Y:S02]  /*8b80*/  FSEL R56, R56, 1, !P0 ;  /* 0x3f80000038387808 */ /* 0x000fe40004000000 */
[----:B------:R-:W-:Y:S01]  /*8b90*/  FSEL R66, -R67, -0.16666662693023681641, P0 ;  /* 0xbe2aaaa843427808 */ /* 0x000fe20000000100 */
        /* <DEDUP_REMOVED lines=16> */
.L_x_103:
        /* <DEDUP_REMOVED lines=12> */
.L_x_102:
        /* <DEDUP_REMOVED lines=20> */
[----:B------:R-:W-:Y:S02]  /*8ea0*/  LEA.HI R17, R54, R17, RZ, 0x1 ;  /* 0x0000001136117211 */ /* 0x000fe400078f08ff */
[C---:B------:R-:W-:Y:S02]  /*8eb0*/  LOP3.LUT R18, R19.reuse, R18, RZ, 0x3c, !PT ;  /* 0x0000001213127212 */ /* 0x040fe400078e3cff */
[----:B------:R-:W-:-:S02]  /*8ec0*/  LOP3.LUT R19, R19, R54, RZ, 0x3c, !PT ;  /* 0x0000003613137212 */ /* 0x000fc400078e3cff */
[----:B------:R-:W-:Y:S01]  /*8ed0*/  LOP3.LUT R57, R54, R57, RZ, 0x3c, !PT ;  /* 0x0000003936397212 */ /* 0x000fe200078e3cff */
[----:B------:R-:W-:-:S03]  /*8ee0*/  IMAD.MOV R54, RZ, RZ, -R17 ;  /* 0x000000ffff367224 */ /* 0x000fc600078e0a11 */
[----:B------:R-:W1:Y:S01]  /*8ef0*/  I2F.F64.S64 R18, R18 ;  /* 0x0000001200127312 */ /* 0x000e620000301c00 */
[----:B------:R-:W-:Y:S01]  /*8f00*/  ISETP.GE.AND P0, PT, R57, RZ, PT ;  /* 0x000000ff3900720c */ /* 0x000fe20003f06270 */
[----:B------:R-:W-:Y:S01]  /*8f10*/  @!P2 IMAD.MOV.U32 R17, RZ, RZ, R54 ;  /* 0x000000ffff11a224 */ /* 0x000fe200078e0036 */
[----:B-1----:R-:W-:-:S10]  /*8f20*/  DMUL R72, R18, UR8 ;  /* 0x0000000812487c28 */ /* 0x002fd40008000000 */
[----:B------:R-:W1:Y:S02]  /*8f30*/  F2F.F32.F64 R72, R72 ;  /* 0x0000004800487310 */ /* 0x000e640000301000 */
[----:B01----:R-:W-:-:S07]  /*8f40*/  FSEL R54, -R72, R72, !P0 ;  /* 0x0000004848367208 */ /* 0x003fce0004000100 */
.L_x_101:
[----:B------:R-:W-:Y:S05]  /*8f50*/  BSYNC.RECONVERGENT B1 ;  /* 0x0000000000017941 */ /* 0x000fea0003800200 */
.L_x_100:
[----:B------:R-:W-:Y:S01]  /*8f60*/  FMUL R18, R54, R54 ;  /* 0x0000003636127220 */ /* 0x000fe20000400000 */
[C---:B------:R-:W-:Y:S01]  /*8f70*/  LOP3.LUT R19, R17.reuse, 0x1, RZ, 0xc0, !PT ;  /* 0x0000000111137812 */ /* 0x040fe200078ec0ff */
[----:B------:R-:W-:Y:S02]  /*8f80*/  VIADD R17, R17, 0x1 ;  /* 0x0000000111117836 */ /* 0x000fe40000000000 */
[----:B------:R-:W-:Y:S01]  /*8f90*/  FMUL R70, R70, R55 ;  /* 0x0000003746467220 */ /* 0x000fe20000400000 */
[----:B------:R-:W-:Y:S01]  /*8fa0*/  FFMA R69, R18, R69, -0.0013887860113754868507 ;  /* 0xbab607ed12457423 */ /* 0x000fe20000000045 */
[----:B------:R-:W-:Y:S01]  /*8fb0*/  ISETP.NE.U32.AND P0, PT, R19, 0x1, PT ;  /* 0x000000011300780c */ /* 0x000fe20003f05070 */
[----:B------:R-:W-:Y:S01]  /*8fc0*/  BSSY.RECONVERGENT B2, `(.L_x_104) ;  /* 0x0000215000027945 */ /* 0x000fe20003800200 */
[----:B------:R-:W-:Y:S02]  /*8fd0*/  FMUL R70, R70, R71 ;  /* 0x0000004746467220 */ /* 0x000fe40000400000 */
[----:B------:R-:W-:-:S02]  /*8fe0*/  FSEL R19, R68, 0.0083327032625675201416, P0 ;  /* 0x3c0885e444137808 */ /* 0x000fc40000000000 */
[----:B------:R-:W-:Y:S02]  /*8ff0*/  FSEL R69, R69, -0.00019574658654164522886, P0 ;  /* 0xb94d415345457808 */ /* 0x000fe40000000000 */
[----:B------:R-:W-:Y:S02]  /*9000*/  FSEL R56, -R67, -0.16666662693023681641, P0 ;  /* 0xbe2aaaa843387808 */ /* 0x000fe40000000100 */
[----:B------:R-:W-:Y:S01]  /*9010*/  FSEL R54, R54, 1, !P0 ;  /* 0x3f80000036367808 */ /* 0x000fe20004000000 */
[C---:B------:R-:W-:Y:S01]  /*9020*/  FFMA R19, R18.reuse, R69, R19 ;  /* 0x0000004512137223 */ /* 0x040fe20000000013 */
[----:B------:R-:W-:Y:S01]  /*9030*/  LOP3.LUT P0, RZ, R17, 0x2, RZ, 0xc0, !PT ;  /* 0x0000000211ff7812 */ /* 0x000fe2000780c0ff */
[----:B------:R-:W0:Y:S02]  /*9040*/  F2F.F64.F32 R66, R15 ;  /* 0x0000000f00427310 */ /* 0x000e240000201800 */
[C---:B------:R-:W-:Y:S01]  /*9050*/  FFMA R19, R18.reuse, R19, R56 ;  /* 0x0000001312137223 */ /* 0x040fe20000000038 */
[----:B------:R-:W-:-:S04]  /*9060*/  FFMA R17, R18, R54, RZ ;  /* 0x0000003612117223 */ /* 0x000fc800000000ff */
[----:B------:R-:W-:Y:S01]  /*9070*/  FFMA R17, R17, R19, R54 ;  /* 0x0000001311117223 */ /* 0x000fe20000000036 */
[----:B------:R-:W1:Y:S01]  /*9080*/  F2F.F64.F32 R56, R14 ;  /* 0x0000000e00387310 */ /* 0x000e620000201800 */
[----:B------:R-:W2:Y:S03]  /*9090*/  LDC.64 R18, c[0x0][0x3a8] ;  /* 0x0000ea00ff127b82 */ /* 0x000ea60000000a00 */
[----:B------:R-:W-:Y:S01]  /*90a0*/  @P0 FADD R17, RZ, -R17 ;  /* 0x80000011ff110221 */ /* 0x000fe20000000000 */
[----:B0-----:R-:W-:-:S03]  /*90b0*/  DFMA R64, R52, R66, R64 ;  /* 0x000000423440722b */ /* 0x001fc60000000040 */
[----:B------:R-:W-:-:S04]  /*90c0*/  FFMA R16, R17, R16, -R70 ;  /* 0x0000001011107223 */ /* 0x000fc80000000846 */
[----:B------:R-:W0:Y:S01]  /*90d0*/  F2F.F64.F32 R54, R16 ;  /* 0x0000001000367310 */ /* 0x000e220000201800 */
[----:B-1----:R-:W-:Y:S02]  /*90e0*/  DFMA R62, R52, R56, R62 ;  /* 0x00000038343e722b */ /* 0x002fe4000000003e */
[----:B--2---:R-:W-:Y:S02]  /*90f0*/  DSETP.GE.AND P0, PT, -R80, R18, PT ;  /* 0x000000125000722a */ /* 0x004fe40003f06100 */
[----:B0-----:R-:W-:-:S12]  /*9100*/  DFMA R60, R52, R54, R60 ;  /* 0x00000036343c722b */ /* 0x001fd8000000003c */
[----:B------:R-:W-:Y:S05]  /*9110*/  @!P0 BRA `(.L_x_105) ;  /* 0x0000001c00fc8947 */ /* 0x000fea0003800000 */
[----:B------:R-:W0:Y:S01]  /*9120*/  LDCU UR8, c[0x0][0x3ac] ;  /* 0x00007580ff0877ac */ /* 0x000e220008000800 */
[----:B------:R-:W-:Y:S01]  /*9130*/  IMAD.MOV.U32 R52, RZ, RZ, 0x1 ;  /* 0x00000001ff347424 */ /* 0x000fe200078e00ff */
[----:B------:R-:W-:Y:S01]  /*9140*/  DADD R70, -RZ, -R80 ;  /* 0x00000000ff467229 */ /* 0x000fe20000000950 */
[----:B------:R-:W-:Y:S09]  /*9150*/  BSSY.RECONVERGENT B3, `(.L_x_106) ;  /* 0x0000015000037945 */ /* 0x000ff20003800200 */
[----:B------:R-:W-:Y:S01]  /*9160*/  FSETP.GEU.AND P2, PT, |R71|, 6.5827683646048100446e-37, PT ;  /* 0x036000004700780b */ /* 0x000fe20003f4e200 */
[----:B0-----:R-:W0:Y:S02]  /*9170*/  MUFU.RCP64H R53, UR8 ;  /* 0x0000000800357d08 */ /* 0x001e240008001800 */
[----:B0-----:R-:W-:-:S08]  /*9180*/  DFMA R54, R52, -R18, 1 ;  /* 0x3ff000003436742b */ /* 0x001fd00000000812 */
[----:B------:R-:W-:-:S08]  /*9190*/  DFMA R54, R54, R54, R54 ;  /* 0x000000363636722b */ /* 0x000fd00000000036 */
[----:B------:R-:W-:-:S08]  /*91a0*/  DFMA R54, R52, R54, R52 ;  /* 0x000000363436722b */ /* 0x000fd00000000034 */
[----:B------:R-:W-:-:S08]  /*91b0*/  DFMA R52, R54, -R18, 1 ;  /* 0x3ff000003634742b */ /* 0x000fd00000000812 */
[----:B------:R-:W-:-:S08]  /*91c0*/  DFMA R52, R54, R52, R54 ;  /* 0x000000343634722b */ /* 0x000fd00000000036 */
[----:B------:R-:W-:-:S08]  /*91d0*/  DMUL R54, R80, -R52 ;  /* 0x8000003450367228 */ /* 0x000fd00000000000 */
[----:B------:R-:W-:-:S08]  /*91e0*/  DFMA R18, R54, -R18, -R80 ;  /* 0x800000123612722b */ /* 0x000fd00000000850 */
[----:B------:R-:W-:-:S10]  /*91f0*/  DFMA R54, R52, R18, R54 ;  /* 0x000000123436722b */ /* 0x000fd40000000036 */
[----:B------:R-:W-:-:S05]  /*9200*/  FFMA R17, RZ, UR8, R55 ;  /* 0x00000008ff117c23 */ /* 0x000fca0008000037 */
[----:B------:R-:W-:-:S13]  /*9210*/  FSETP.GT.AND P0, PT, |R17|, 1.469367938527859385e-39, PT ;  /* 0x001000001100780b */ /* 0x000fda0003f04200 */
[----:B------:R-:W-:Y:S05]  /*9220*/  @P0 BRA P2, `(.L_x_107) ;  /* 0x00000000001c0947 */ /* 0x000fea0001000000 */
[----:B------:R-:W0:Y:S01]  /*9230*/  LDCU.64 UR8, c[0x0][0x3a8] ;  /* 0x00007500ff0877ac */ /* 0x000e220008000a00 */
[----:B------:R-:W-:Y:S01]  /*9240*/  MOV R18, 0x9280 ;  /* 0x0000928000127802 */ /* 0x000fe20000000f00 */
[----:B0-----:R-:W-:Y:S02]  /*9250*/  IMAD.U32 R68, RZ, RZ, UR8 ;  /* 0x00000008ff447e24 */ /* 0x001fe4000f8e00ff */
[----:B------:R-:W-:-:S07]  /*9260*/  IMAD.U32 R69, RZ, RZ, UR9 ;  /* 0x00000009ff457e24 */ /* 0x000fce000f8e00ff */
[----:B------:R-:W-:Y:S05]  /*9270*/  CALL.REL.NOINC `($__internal_1_$__cuda_sm20_div_rn_f64_full) ;  /* 0x00000024003c7944 */ /* 0x000fea0003c00000 */
[----:B------:R-:W-:Y:S02]  /*9280*/  IMAD.MOV.U32 R54, RZ, RZ, R74 ;  /* 0x000000ffff367224 */ /* 0x000fe400078e004a */
[----:B------:R-:W-:-:S07]  /*9290*/  IMAD.MOV.U32 R55, RZ, RZ, R75 ;  /* 0x000000ffff377224 */ /* 0x000fce00078e004b */
.L_x_107:
[----:B------:R-:W-:Y:S05]  /*92a0*/  BSYNC.RECONVERGENT B3 ;  /* 0x0000000000037941 */ /* 0x000fea0003800200 */
.L_x_106:
[----:B------:R-:W-:Y:S01]  /*92b0*/  DSETP.GE.AND P0, PT, R62, -R24, PT ;  /* 0x800000183e00722a */ /* 0x000fe20003f06000 */
[----:B------:R0:W1:Y:S01]  /*92c0*/  F2I.F64.FLOOR R54, R54 ;  /* 0x0000003600367311 */ /* 0x0000620000305100 */
[----:B------:R-:W-:-:S04]  /*92d0*/  DSETP.GE.AND P2, PT, R64, -R26, PT ;  /* 0x8000001a4000722a */ /* 0x000fc80003f46000 */
[----:B------:R-:W-:Y:S02]  /*92e0*/  DSETP.LE.AND P0, PT, R62, R24, P0 ;  /* 0x000000183e00722a */ /* 0x000fe40000703000 */
[----:B------:R-:W-:-:S06]  /*92f0*/  DSETP.LE.AND P2, PT, R64, R26, P2 ;  /* 0x0000001a4000722a */ /* 0x000fcc0001743000 */
[----:B------:R-:W-:-:S13]  /*9300*/  PLOP3.LUT P0, PT, P0, P2, PT, 0x80, 0x8 ;  /* 0x000000000008781c */ /* 0x000fda0000705070 */
[----:B01----:R-:W-:Y:S05]  /*9310*/  @!P0 BRA `(.L_x_108) ;  /* 0x00000000007c8947 */ /* 0x003fea0003800000 */
[----:B------:R-:W-:Y:S01]  /*9320*/  ISETP.GE.AND P2, PT, R13, 0x1, PT ;  /* 0x000000010d00780c */ /* 0x000fe20003f46270 */
[----:B------:R-:W-:Y:S01]  /*9330*/  BSSY.RECONVERGENT B1, `(.L_x_109) ;  /* 0x0000014000017945 */ /* 0x000fe20003800200 */
[----:B------:R-:W-:-:S11]  /*9340*/  PLOP3.LUT P0, PT, PT, PT, PT, 0x80, 0x8 ;  /* 0x000000000008781c */ /* 0x000fd60003f0f070 */
[----:B------:R-:W-:Y:S05]  /*9350*/  @!P2 BRA `(.L_x_110) ;  /* 0x000000000044a947 */ /* 0x000fea0003800000 */
[----:B------:R-:W2:Y:S02]  /*9360*/  LDL R17, [R1+0x1e0] ;  /* 0x0001e00001117983 */ /* 0x000ea40000100800 */
[----:B--2---:R-:W-:Y:S01]  /*9370*/  ISETP.NE.AND P2, PT, R17, R10, PT ;  /* 0x0000000a1100720c */ /* 0x004fe20003f45270 */
[----:B------:R-:W-:-:S12]  /*9380*/  IMAD.MOV.U32 R17, RZ, RZ, RZ ;  /* 0x000000ffff117224 */ /* 0x000fd800078e00ff */
[----:B------:R-:W-:Y:S05]  /*9390*/  @!P2 BRA `(.L_x_111) ;  /* 0x00000000001ca947 */ /* 0x000fea0003800000 */
.L_x_112:
[----:B------:R-:W-:-:S05]  /*93a0*/  VIADD R17, R17, 0x1 ;  /* 0x0000000111117836 */ /* 0x000fca0000000000 */
[----:B------:R-:W-:-:S13]  /*93b0*/  ISETP.NE.AND P2, PT, R17, R13, PT ;  /* 0x0000000d1100720c */ /* 0x000fda0003f45270 */
[----:B------:R-:W-:Y:S05]  /*93c0*/  @!P2 BRA `(.L_x_110) ;  /* 0x000000000028a947 */ /* 0x000fea0003800000 */
[----:B------:R-:W-:-:S05]  /*93d0*/  LEA R18, R17, UR6, 0x2 ;  /* 0x0000000611127c11 */ /* 0x000fca000f8e10ff */
[----:B------:R-:W2:Y:S02]  /*93e0*/  LDL R19, [R18] ;  /* 0x0000000012137983 */ /* 0x000ea40000100800 */
[----:B--2---:R-:W-:-:S13]  /*93f0*/  ISETP.NE.AND P2, PT, R19, R10, PT ;  /* 0x0000000a1300720c */ /* 0x004fda0003f45270 */
[----:B------:R-:W-:Y:S05]  /*9400*/  @P2 BRA `(.L_x_112) ;  /* 0xfffffffc00e42947 */ /* 0x000fea000383ffff */
.L_x_111:
[----:B------:R-:W-:-:S05]  /*9410*/  LEA R17, R17, UR5, 0x3 ;  /* 0x0000000511117c11 */ /* 0x000fca000f8e18ff */
[----:B------:R-:W2:Y:S01]  /*9420*/  LDL.64 R52, [R17] ;  /* 0x0000000011347983 */ /* 0x000ea20000100a00 */
[----:B------:R-:W2:Y:S01]  /*9430*/  I2F.F64 R18, R54 ;  /* 0x0000003600127312 */ /* 0x000ea20000201c00 */
[----:B------:R-:W-:Y:S01]  /*9440*/  PLOP3.LUT P0, PT, PT, PT, PT, 0x8, 0x80 ;  /* 0x000000000080781c */ /* 0x000fe20003f0e170 */
[----:B--2---:R-:W-:-:S07]  /*9450*/  DADD R18, R18, R52 ;  /* 0x0000000012127229 */ /* 0x004fce0000000034 */
[----:B------:R0:W-:Y:S05]  /*9460*/  STL.64 [R17], R18 ;  /* 0x0000001211007387 */ /* 0x0001ea0000100a00 */
.L_x_110:
[----:B------:R-:W-:Y:S05]  /*9470*/  BSYNC.RECONVERGENT B1 ;  /* 0x0000000000017941 */ /* 0x000fea0003800200 */
.L_x_109:
[----:B------:R-:W-:-:S13]  /*9480*/  ISETP.GT.OR P0, PT, R13, 0x31, !P0 ;  /* 0x000000310d00780c */ /* 0x000fda0004704670 */
[----:B------:R-:W-:Y:S05]  /*9490*/  @P0 BRA `(.L_x_105) ;  /* 0x0000001c001c0947 */ /* 0x000fea0003800000 */
[----:B------:R-:W1:Y:S01]  /*94a0*/  I2F.F64 R54, R54 ;  /* 0x0000003600367312 */ /* 0x000e620000201c00 */
[C---:B0-----:R-:W-:Y:S02]  /*94b0*/  LEA R17, R13.reuse, UR6, 0x2 ;  /* 0x000000060d117c11 */ /* 0x041fe4000f8e10ff */
[C---:B------:R-:W-:Y:S01]  /*94c0*/  LEA R19, R13.reuse, UR5, 0x3 ;  /* 0x000000050d137c11 */ /* 0x040fe2000f8e18ff */
[----:B------:R-:W-:Y:S02]  /*94d0*/  VIADD R13, R13, 0x1 ;  /* 0x000000010d0d7836 */ /* 0x000fe40000000000 */
[----:B------:R3:W-:Y:S04]  /*94e0*/  STL [R17], R10 ;  /* 0x0000000a11007387 */ /* 0x0007e80000100800 */
[----:B-1----:R3:W-:Y:S01]  /*94f0*/  STL.64 [R19], R54 ;  /* 0x0000003613007387 */ /* 0x0027e20000100a00 */
[----:B------:R-:W-:Y:S05]  /*9500*/  BRA `(.L_x_105) ;  /* 0x0000001c00007947 */ /* 0x000fea0003800000 */
.L_x_108:
[----:B------:R-:W-:Y:S02]  /*9510*/  DSETP.GT.AND P3, PT, R64, R26, PT ;  /* 0x0000001a4000722a */ /* 0x000fe40003f64000 */
[----:B------:R-:W-:-:S04]  /*9520*/  DSETP.GT.AND P4, PT, R62, R24, PT ;  /* 0x000000183e00722a */ /* 0x000fc80003f84000 */
[----:B------:R-:W-:-:S14]  /*9530*/  DSETP.LEU.OR P0, PT, R62, R24, !P3 ;  /* 0x000000183e00722a */ /* 0x000fdc0005f0b400 */
[----:B------:R-:W-:Y:S05]  /*9540*/  @P0 BRA `(.L_x_113) ;  /* 0x0000000400740947 */ /* 0x000fea0003800000 */
[----:B------:R-:W0:Y:S01]  /*9550*/  MUFU.RCP64H R19, R49 ;  /* 0x0000003100137308 */ /* 0x000e220000001800 */
[----:B------:R-:W-:Y:S01]  /*9560*/  IMAD.MOV.U32 R18, RZ, RZ, 0x1 ;  /* 0x00000001ff127424 */ /* 0x000fe200078e00ff */
[----:B------:R-:W-:Y:S01]  /*9570*/  FSETP.GEU.AND P2, PT, |R63|, 6.5827683646048100446e-37, PT ;  /* 0x036000003f00780b */ /* 0x000fe20003f4e200 */
[----:B------:R-:W-:Y:S04]  /*9580*/  BSSY.RECONVERGENT B3, `(.L_x_114) ;  /* 0x0000014000037945 */ /* 0x000fe80003800200 */
[----:B0-----:R-:W-:-:S08]  /*9590*/  DFMA R52, -R48, R18, 1 ;  /* 0x3ff000003034742b */ /* 0x001fd00000000112 */
        /* <DEDUP_REMOVED lines=15> */
[----:B------:R-:W-:Y:S05]  /*9690*/  CALL.REL.NOINC `($__internal_1_$__cuda_sm20_div_rn_f64_full) ;  /* 0x0000002000347944 */ /* 0x000fea0003c00000 */
[----:B------:R-:W-:Y:S02]  /*96a0*/  IMAD.MOV.U32 R18, RZ, RZ, R74 ;  /* 0x000000ffff127224 */ /* 0x000fe400078e004a */
[----:B------:R-:W-:-:S07]  /*96b0*/  IMAD.MOV.U32 R19, RZ, RZ, R75 ;  /* 0x000000ffff137224 */ /* 0x000fce00078e004b */
.L_x_115:
[----:B------:R-:W-:Y:S05]  /*96c0*/  BSYNC.RECONVERGENT B3 ;  /* 0x0000000000037941 */ /* 0x000fea0003800200 */
.L_x_114:
[----:B------:R-:W-:-:S10]  /*96d0*/  DADD R18, |R18|, -0.5 ;  /* 0xbfe0000012127429 */ /* 0x000fd40000000200 */
[----:B------:R-:W0:Y:S08]  /*96e0*/  F2I.F64.CEIL R18, R18 ;  /* 0x0000001200127311 */ /* 0x000e300000309100 */
[----:B0-----:R-:W0:Y:S02]  /*96f0*/  I2F.F64 R52, R18 ;  /* 0x0000001200347312 */ /* 0x001e240000201c00 */
[----:B0-----:R-:W-:-:S08]  /*9700*/  DADD R52, R20, R52 ;  /* 0x0000000014347229 */ /* 0x001fd00000000034 */
[----:B------:R-:W-:-:S14]  /*9710*/  DSETP.GTU.AND P0, PT, R52, R40, PT ;  /* 0x000000283400722a */ /* 0x000fdc0003f0c000 */
        /* <DEDUP_REMOVED lines=24> */
.L_x_117:
[----:B------:R-:W-:Y:S05]  /*98a0*/  BSYNC.RECONVERGENT B3 ;  /* 0x0000000000037941 */ /* 0x000fea0003800200 */
.L_x_116:
[----:B------:R-:W-:-:S10]  /*98b0*/  DADD R18, |R18|, -0.5 ;  /* 0xbfe0000012127429 */ /* 0x000fd40000000200 */
[----:B------:R-:W0:Y:S08]  /*98c0*/  F2I.F64.CEIL R18, R18 ;  /* 0x0000001200127311 */ /* 0x000e300000309100 */
[----:B0-----:R-:W0:Y:S02]  /*98d0*/  I2F.F64 R56, R18 ;  /* 0x0000001200387312 */ /* 0x001e240000201c00 */
[----:B0-----:R-:W-:-:S08]  /*98e0*/  DADD R56, R22, R56 ;  /* 0x0000000016387229 */ /* 0x001fd00000000038 */
[----:B------:R-:W-:-:S14]  /*98f0*/  DSETP.GTU.AND P0, PT, R56, R38, PT ;  /* 0x000000263800722a */ /* 0x000fdc0003f0c000 */
[----:B------:R-:W-:Y:S05]  /*9900*/  @P0 BRA `(.L_x_105) ;  /* 0x0000001800000947 */ /* 0x000fea0003800000 */
[----:B------:R-:W-:Y:S01]  /*9910*/  DFMA R52, R36, R52, R56 ;  /* 0x000000342434722b */ /* 0x000fe20000000038 */
[----:B------:R-:W-:Y:S01]  /*9920*/  ISETP.GE.AND P2, PT, R13, 0x1, PT ;  /* 0x000000010d00780c */ /* 0x000fe20003f46270 */
[----:B------:R-:W-:Y:S01]  /*9930*/  BSSY.RECONVERGENT B1, `(.L_x_118) ;  /* 0x0000015000017945 */ /* 0x000fe20003800200 */
[----:B------:R-:W-:-:S03]  /*9940*/  PLOP3.LUT P0, PT, PT, PT, PT, 0x80, 0x8 ;  /* 0x000000000008781c */ /* 0x000fc60003f0f070 */
[----:B------:R0:W1:Y:S08]  /*9950*/  F2I.F64.TRUNC R56, R52 ;  /* 0x0000003400387311 */ /* 0x000070000030d100 */
[----:B------:R-:W-:Y:S05]  /*9960*/  @!P2 BRA `(.L_x_119) ;  /* 0x000000000044a947 */ /* 0x000fea0003800000 */
[----:B------:R-:W1:Y:S02]  /*9970*/  LDL R17, [R1+0x1e0] ;  /* 0x0001e00001117983 */ /* 0x000e640000100800 */
[----:B-1----:R-:W-:Y:S01]  /*9980*/  ISETP.NE.AND P2, PT, R17, R56, PT ;  /* 0x000000381100720c */ /* 0x002fe20003f45270 */
[----:B------:R-:W-:-:S12]  /*9990*/  IMAD.MOV.U32 R17, RZ, RZ, RZ ;  /* 0x000000ffff117224 */ /* 0x000fd800078e00ff */
[----:B------:R-:W-:Y:S05]  /*99a0*/  @!P2 BRA `(.L_x_120) ;  /* 0x00000000001ca947 */ /* 0x000fea0003800000 */
.L_x_121:
[----:B------:R-:W-:-:S05]  /*99b0*/  VIADD R17, R17, 0x1 ;  /* 0x0000000111117836 */ /* 0x000fca0000000000 */
[----:B------:R-:W-:-:S13]  /*99c0*/  ISETP.NE.AND P2, PT, R17, R13, PT ;  /* 0x0000000d1100720c */ /* 0x000fda0003f45270 */
[----:B------:R-:W-:Y:S05]  /*99d0*/  @!P2 BRA `(.L_x_119) ;  /* 0x000000000028a947 */ /* 0x000fea0003800000 */
[----:B------:R-:W-:-:S06]  /*99e0*/  LEA R18, R17, UR6, 0x2 ;  /* 0x0000000611127c11 */ /* 0x000fcc000f8e10ff */
[----:B------:R-:W2:Y:S02]  /*99f0*/  LDL R18, [R18] ;  /* 0x0000000012127983 */ /* 0x000ea40000100800 */
[----:B--2---:R-:W-:-:S13]  /*9a00*/  ISETP.NE.AND P2, PT, R18, R56, PT ;  /* 0x000000381200720c */ /* 0x004fda0003f45270 */
[----:B------:R-:W-:Y:S05]  /*9a10*/  @P2 BRA `(.L_x_121) ;  /* 0xfffffffc00e42947 */ /* 0x000fea000383ffff */
.L_x_120:
[----:B------:R-:W-:-:S05]  /*9a20*/  LEA R17, R17, UR5, 0x3 ;  /* 0x0000000511117c11 */ /* 0x000fca000f8e18ff */
[----:B------:R-:W2:Y:S01]  /*9a30*/  LDL.64 R18, [R17] ;  /* 0x0000000011127983 */ /* 0x000ea20000100a00 */
[----:B0-----:R-:W2:Y:S01]  /*9a40*/  I2F.F64 R52, R54 ;  /* 0x0000003600347312 */ /* 0x001ea20000201c00 */
[----:B------:R-:W-:Y:S01]  /*9a50*/  PLOP3.LUT P0, PT, PT, PT, PT, 0x8, 0x80 ;  /* 0x000000000080781c */ /* 0x000fe20003f0e170 */
[----:B--2---:R-:W-:-:S07]  /*9a60*/  DADD R18, R52, R18 ;  /* 0x0000000034127229 */ /* 0x004fce0000000012 */
[----:B------:R2:W-:Y:S05]  /*9a70*/  STL.64 [R17], R18 ;  /* 0x0000001211007387 */ /* 0x0005ea0000100a00 */
.L_x_119:
[----:B------:R-:W-:Y:S05]  /*9a80*/  BSYNC.RECONVERGENT B1 ;  /* 0x0000000000017941 */ /* 0x000fea0003800200 */
.L_x_118:
[----:B------:R-:W-:-:S13]  /*9a90*/  ISETP.GT.OR P0, PT, R13, 0x31, !P0 ;  /* 0x000000310d00780c */ /* 0x000fda0004704670 */
[----:B------:R-:W-:Y:S05]  /*9aa0*/  @P0 BRA `(.L_x_105) ;  /* 0x0000001400980947 */ /* 0x000fea0003800000 */
[----:B------:R-:W3:Y:S01]  /*9ab0*/  I2F.F64 R54, R54 ;  /* 0x0000003600367312 */ /* 0x000ee20000201c00 */
[C---:B--2---:R-:W-:Y:S02]  /*9ac0*/  LEA R17, R13.reuse, UR6, 0x2 ;  /* 0x000000060d117c11 */ /* 0x044fe4000f8e10ff */
[C---:B------:R-:W-:Y:S01]  /*9ad0*/  LEA R19, R13.reuse, UR5, 0x3 ;  /* 0x000000050d137c11 */ /* 0x040fe2000f8e18ff */
[----:B------:R-:W-:Y:S02]  /*9ae0*/  VIADD R13, R13, 0x1 ;  /* 0x000000010d0d7836 */ /* 0x000fe40000000000 */
[----:B-1----:R4:W-:Y:S04]  /*9af0*/  STL [R17], R56 ;  /* 0x0000003811007387 */ /* 0x0029e80000100800 */
[----:B---3--:R4:W-:Y:S01]  /*9b00*/  STL.64 [R19], R54 ;  /* 0x0000003613007387 */ /* 0x0089e20000100a00 */
[----:B------:R-:W-:Y:S05]  /*9b10*/  BRA `(.L_x_105) ;  /* 0x00000014007c7947 */ /* 0x000fea0003800000 */
.L_x_113:
[----:B------:R-:W-:Y:S02]  /*9b20*/  DSETP.GEU.AND P0, PT, R64, -R26, PT ;  /* 0x8000001a4000722a */ /* 0x000fe40003f0e000 */
[----:B------:R-:W-:-:S04]  /*9b30*/  DSETP.GEU.AND P5, PT, R62, -R24, PT ;  /* 0x800000183e00722a */ /* 0x000fc80003fae000 */
[----:B------:R-:W-:-:S14]  /*9b40*/  DSETP.GEU.OR P2, PT, R62, -R24, P0 ;  /* 0x800000183e00722a */ /* 0x000fdc000074e400 */
        /* <DEDUP_REMOVED lines=24> */
.L_x_124:
[----:B------:R-:W-:Y:S05]  /*9cd0*/  BSYNC.RECONVERGENT B3 ;  /* 0x0000000000037941 */ /* 0x000fea0003800200 */
.L_x_123:
        /* <DEDUP_REMOVED lines=11> */
[----:B------:R-:W-:Y:S02]  /*9d90*/  DFMA R56, R52, R66, R56 ;  /* 0x000000423438722b */ /* 0x000fe40000000038 */
[----:B------:R-:W-:-:S08]  /*9da0*/  DADD R52, |R18|, -0.5 ;  /* 0xbfe0000012347429 */ /* 0x000fd00000000200 */
[----:B------:R-:W-:Y:S02]  /*9db0*/  FFMA R17, RZ, R47, R57 ;  /* 0x0000002fff117223 */ /* 0x000fe40000000039 */
[----:B------:R0:W1:Y:S03]  /*9dc0*/  F2I.F64.CEIL R52, R52 ;  /* 0x0000003400347311 */ /* 0x0000660000309100 */
[----:B------:R-:W-:-:S13]  /*9dd0*/  FSETP.GT.AND P0, PT, |R17|, 1.469367938527859385e-39, PT ;  /* 0x001000001100780b */ /* 0x000fda0003f04200 */
[----:B01----:R-:W-:Y:S05]  /*9de0*/  @P0 BRA P2, `(.L_x_126) ;  /* 0x0000000000200947 */ /* 0x003fea0001000000 */
        /* <DEDUP_REMOVED lines=8> */
.L_x_126:
[----:B------:R-:W-:Y:S05]  /*9e70*/  BSYNC.RECONVERGENT B3 ;  /* 0x0000000000037941 */ /* 0x000fea0003800200 */
.L_x_125:
[----:B------:R-:W-:Y:S01]  /*9e80*/  DADD R56, |R56|, -0.5 ;  /* 0xbfe0000038387429 */ /* 0x000fe20000000200 */
[----:B------:R-:W-:Y:S09]  /*9e90*/  I2F.F64 R52, R52 ;  /* 0x0000003400347312 */ /* 0x000ff20000201c00 */
[----:B------:R-:W0:Y:S08]  /*9ea0*/  F2I.F64.CEIL R56, R56 ;  /* 0x0000003800387311 */ /* 0x000e300000309100 */
[----:B0-----:R-:W0:Y:S02]  /*9eb0*/  I2F.F64 R66, R56 ;  /* 0x0000003800427312 */ /* 0x001e240000201c00 */
[----:B0-----:R-:W-:-:S06]  /*9ec0*/  DSETP.GE.AND P0, PT, R22, R66, PT ;  /* 0x000000421600722a */ /* 0x001fcc0003f06000 */
[----:B------:R-:W-:-:S14]  /*9ed0*/  DSETP.LTU.OR P0, PT, R20, R52, !P0 ;  /* 0x000000341400722a */ /* 0x000fdc0004709400 */
[----:B------:R-:W-:Y:S05]  /*9ee0*/  @P0 BRA `(.L_x_105) ;  /* 0x0000001000880947 */ /* 0x000fea0003800000 */
[----:B------:R-:W-:Y:S01]  /*9ef0*/  DADD R18, R20, -R52 ;  /* 0x0000000014127229 */ /* 0x000fe20000000834 */
[----:B------:R-:W-:Y:S01]  /*9f00*/  ISETP.GE.AND P2, PT, R13, 0x1, PT ;  /* 0x000000010d00780c */ /* 0x000fe20003f46270 */
[----:B------:R-:W-:Y:S01]  /*9f10*/  DADD R52, R22, -R66 ;  /* 0x0000000016347229 */ /* 0x000fe20000000842 */
[----:B------:R-:W-:Y:S01]  /*9f20*/  BSSY.RECONVERGENT B1, `(.L_x_127) ;  /* 0x0000016000017945 */ /* 0x000fe20003800200 */
[----:B------:R-:W-:-:S06]  /*9f30*/  PLOP3.LUT P0, PT, PT, PT, PT, 0x80, 0x8 ;  /* 0x000000000008781c */ /* 0x000fcc0003f0f070 */
[----:B------:R-:W-:-:S06]  /*9f40*/  DFMA R18, R36, R18, R52 ;  /* 0x000000122412722b */ /* 0x000fcc0000000034 */
[----:B------:R0:W1:Y:S01]  /*9f50*/  F2I.F64.TRUNC R56, R18 ;  /* 0x0000001200387311 */ /* 0x000062000030d100 */
[----:B------:R-:W-:Y:S05]  /*9f60*/  @!P2 BRA `(.L_x_128) ;  /* 0x000000000044a947 */ /* 0x000fea0003800000 */
[----:B------:R-:W1:Y:S02]  /*9f70*/  LDL R17, [R1+0x1e0] ;  /* 0x0001e00001117983 */ /* 0x000e640000100800 */
[----:B-1----:R-:W-:Y:S01]  /*9f80*/  ISETP.NE.AND P2, PT, R17, R56, PT ;  /* 0x000000381100720c */ /* 0x002fe20003f45270 */
[----:B------:R-:W-:-:S12]  /*9f90*/  IMAD.MOV.U32 R17, RZ, RZ, RZ ;  /* 0x000000ffff117224 */ /* 0x000fd800078e00ff */
[----:B------:R-:W-:Y:S05]  /*9fa0*/  @!P2 BRA `(.L_x_129) ;  /* 0x00000000001ca947 */ /* 0x000fea0003800000 */
.L_x_130:
[----:B------:R-:W-:-:S05]  /*9fb0*/  VIADD R17, R17, 0x1 ;  /* 0x0000000111117836 */ /* 0x000fca0000000000 */
[----:B------:R-:W-:-:S13]  /*9fc0*/  ISETP.NE.AND P2, PT, R17, R13, PT ;  /* 0x0000000d1100720c */ /* 0x000fda0003f45270 */
[----:B------:R-:W-:Y:S05]  /*9fd0*/  @!P2 BRA `(.L_x_128) ;  /* 0x000000000028a947 */ /* 0x000fea0003800000 */
[----:B0-----:R-:W-:-:S06]  /*9fe0*/  LEA R18, R17, UR6, 0x2 ;  /* 0x0000000611127c11 */ /* 0x001fcc000f8e10ff */
[----:B------:R-:W2:Y:S02]  /*9ff0*/  LDL R18, [R18] ;  /* 0x0000000012127983 */ /* 0x000ea40000100800 */
[----:B--2---:R-:W-:-:S13]  /*a000*/  ISETP.NE.AND P2, PT, R18, R56, PT ;  /* 0x000000381200720c */ /* 0x004fda0003f45270 */
[----:B------:R-:W-:Y:S05]  /*a010*/  @P2 BRA `(.L_x_130) ;  /* 0xfffffffc00e42947 */ /* 0x000fea000383ffff */
.L_x_129:
[----:B------:R-:W-:-:S05]  /*a020*/  LEA R17, R17, UR5, 0x3 ;  /* 0x0000000511117c11 */ /* 0x000fca000f8e18ff */
[----:B0-----:R-:W2:Y:S01]  /*a030*/  LDL.64 R18, [R17] ;  /* 0x0000000011127983 */ /* 0x001ea20000100a00 */
[----:B------:R-:W2:Y:S01]  /*a040*/  I2F.F64 R52, R54 ;  /* 0x0000003600347312 */ /* 0x000ea20000201c00 */
[----:B------:R-:W-:Y:S01]  /*a050*/  PLOP3.LUT P0, PT, PT, PT, PT, 0x8, 0x80 ;  /* 0x000000000080781c */ /* 0x000fe20003f0e170 */
[----:B--2---:R-:W-:-:S07]  /*a060*/  DADD R18, R52, R18 ;  /* 0x0000000034127229 */ /* 0x004fce0000000012 */
[----:B------:R2:W-:Y:S05]  /*a070*/  STL.64 [R17], R18 ;  /* 0x0000001211007387 */ /* 0x0005ea0000100a00 */
.L_x_128:
[----:B------:R-:W-:Y:S05]  /*a080*/  BSYNC.RECONVERGENT B1 ;  /* 0x0000000000017941 */ /* 0x000fea0003800200 */
.L_x_127:
[----:B------:R-:W-:-:S13]  /*a090*/  ISETP.GT.OR P0, PT, R13, 0x31, !P0 ;  /* 0x000000310d00780c */ /* 0x000fda0004704670 */
[----:B------:R-:W-:Y:S05]  /*a0a0*/  @P0 BRA `(.L_x_105) ;  /* 0x0000001000180947 */ /* 0x000fea0003800000 */
[----:B------:R-:W3:Y:S01]  /*a0b0*/  I2F.F64 R54, R54 ;  /* 0x0000003600367312 */ /* 0x000ee20000201c00 */
[C---:B--2---:R-:W-:Y:S02]  /*a0c0*/  LEA R17, R13.reuse, UR6, 0x2 ;  /* 0x000000060d117c11 */ /* 0x044fe4000f8e10ff */
[C---:B0-----:R-:W-:Y:S01]  /*a0d0*/  LEA R19, R13.reuse, UR5, 0x3 ;  /* 0x000000050d137c11 */ /* 0x041fe2000f8e18ff */
[----:B------:R-:W-:Y:S02]  /*a0e0*/  VIADD R13, R13, 0x1 ;  /* 0x000000010d0d7836 */ /* 0x000fe40000000000 */
[----:B-1----:R0:W-:Y:S04]  /*a0f0*/  STL [R17], R56 ;  /* 0x0000003811007387 */ /* 0x0021e80000100800 */
[----:B---3--:R0:W-:Y:S01]  /*a100*/  STL.64 [R19], R54 ;  /* 0x0000003613007387 */ /* 0x0081e20000100a00 */
[----:B------:R-:W-:Y:S05]  /*a110*/  BRA `(.L_x_105) ;  /* 0x0000000c00fc7947 */ /* 0x000fea0003800000 */
.L_x_122:
[----:B------:R-:W-:Y:S05]  /*a120*/  @!P4 BRA `(.L_x_131) ;  /* 0x0000000000fcc947 */ /* 0x000fea0003800000 */
        /* <DEDUP_REMOVED lines=23> */
.L_x_133:
[----:B------:R-:W-:Y:S05]  /*a2a0*/  BSYNC.RECONVERGENT B3 ;  /* 0x0000000000037941 */ /* 0x000fea0003800200 */
.L_x_132:
        /* <DEDUP_REMOVED lines=16> */
.L_x_137:
[----:B------:R-:W-:-:S05]  /*a3b0*/  VIADD R17, R17, 0x1 ;  /* 0x0000000111117836 */ /* 0x000fca0000000000 */
[----:B------:R-:W-:-:S13]  /*a3c0*/  ISETP.NE.AND P2, PT, R17, R13, PT ;  /* 0x0000000d1100720c */ /* 0x000fda0003f45270 */
[----:B------:R-:W-:Y:S05]  /*a3d0*/  @!P2 BRA `(.L_x_135) ;  /* 0x000000000028a947 */ /* 0x000fea0003800000 */
[----:B0-----:R-:W-:-:S06]  /*a3e0*/  LEA R18, R17, UR6, 0x2 ;  /* 0x0000000611127c11 */ /* 0x001fcc000f8e10ff */
[----:B------:R-:W2:Y:S02]  /*a3f0*/  LDL R18, [R18] ;  /* 0x0000000012127983 */ /* 0x000ea40000100800 */
[----:B--2---:R-:W-:-:S13]  /*a400*/  ISETP.NE.AND P2, PT, R18, R56, PT ;  /* 0x000000381200720c */ /* 0x004fda0003f45270 */
[----:B------:R-:W-:Y:S05]  /*a410*/  @P2 BRA `(.L_x_137) ;  /* 0xfffffffc00e42947 */ /* 0x000fea000383ffff */
.L_x_136:
[----:B------:R-:W-:-:S05]  /*a420*/  LEA R17, R17, UR5, 0x3 ;  /* 0x0000000511117c11 */ /* 0x000fca000f8e18ff */
[----:B0-----:R-:W2:Y:S01]  /*a430*/  LDL.64 R18, [R17] ;  /* 0x0000000011127983 */ /* 0x001ea20000100a00 */
[----:B------:R-:W2:Y:S01]  /*a440*/  I2F.F64 R52, R54 ;  /* 0x0000003600347312 */ /* 0x000ea20000201c00 */
[----:B------:R-:W-:Y:S01]  /*a450*/  PLOP3.LUT P0, PT, PT, PT, PT, 0x8, 0x80 ;  /* 0x000000000080781c */ /* 0x000fe20003f0e170 */
[----:B--2---:R-:W-:-:S07]  /*a460*/  DADD R18, R52, R18 ;  /* 0x0000000034127229 */ /* 0x004fce0000000012 */
[----:B------:R2:W-:Y:S05]  /*a470*/  STL.64 [R17], R18 ;  /* 0x0000001211007387 */ /* 0x0005ea0000100a00 */
.L_x_135:
[----:B------:R-:W-:Y:S05]  /*a480*/  BSYNC.RECONVERGENT B1 ;  /* 0x0000000000017941 */ /* 0x000fea0003800200 */
.L_x_134:
        /* <DEDUP_REMOVED lines=9> */
.L_x_131:
        /* <DEDUP_REMOVED lines=24> */
.L_x_140:
[----:B------:R-:W-:Y:S05]  /*a6a0*/  BSYNC.RECONVERGENT B3 ;  /* 0x0000000000037941 */ /* 0x000fea0003800200 */
.L_x_139:
[----:B------:R-:W-:-:S10]  /*a6b0*/  DADD R18, |R18|, -0.5 ;  /* 0xbfe0000012127429 */ /* 0x000fd40000000200 */
[----:B------:R-:W0:Y:S08]  /*a6c0*/  F2I.F64.CEIL R18, R18 ;  /* 0x0000001200127311 */ /* 0x000e300000309100 */
[----:B0-----:R-:W0:Y:S02]  /*a6d0*/  I2F.F64 R52, R18 ;  /* 0x0000001200347312 */ /* 0x001e240000201c00 */
[----:B0-----:R-:W-:-:S14]  /*a6e0*/  DSETP.GE.AND P0, PT, R20, R52, PT ;  /* 0x000000341400722a */ /* 0x001fdc0003f06000 */
[----:B------:R-:W-:Y:S05]  /*a6f0*/  @!P0 BRA `(.L_x_105) ;  /* 0x0000000800848947 */ /* 0x000fea0003800000 */
[----:B------:R-:W-:Y:S01]  /*a700*/  DADD R18, R20, -R52 ;  /* 0x0000000014127229 */ /* 0x000fe20000000834 */
[----:B------:R-:W-:Y:S01]  /*a710*/  ISETP.GE.AND P2, PT, R13, 0x1, PT ;  /* 0x000000010d00780c */ /* 0x000fe20003f46270 */
[----:B------:R-:W-:Y:S01]  /*a720*/  BSSY.RECONVERGENT B1, `(.L_x_141) ;  /* 0x0000016000017945 */ /* 0x000fe20003800200 */
[----:B------:R-:W-:-:S05]  /*a730*/  PLOP3.LUT P0, PT, PT, PT, PT, 0x80, 0x8 ;  /* 0x000000000008781c */ /* 0x000fca0003f0f070 */
[----:B------:R-:W-:-:S06]  /*a740*/  DFMA R18, R36, R18, R22 ;  /* 0x000000122412722b */ /* 0x000fcc0000000016 */
[----:B------:R0:W1:Y:S01]  /*a750*/  F2I.F64.TRUNC R56, R18 ;  /* 0x0000001200387311 */ /* 0x000062000030d100 */
[----:B------:R-:W-:Y:S05]  /*a760*/  @!P2 BRA `(.L_x_142) ;  /* 0x000000000044a947 */ /* 0x000fea0003800000 */
[----:B------:R-:W1:Y:S02]  /*a770*/  LDL R17, [R1+0x1e0] ;  /* 0x0001e00001117983 */ /* 0x000e640000100800 */
[----:B-1----:R-:W-:Y:S01]  /*a780*/  ISETP.NE.AND P2, PT, R17, R56, PT ;  /* 0x000000381100720c */ /* 0x002fe20003f45270 */
[----:B------:R-:W-:-:S12]  /*a790*/  IMAD.MOV.U32 R17, RZ, RZ, RZ ;  /* 0x000000ffff117224 */ /* 0x000fd800078e00ff */
[----:B------:R-:W-:Y:S05]  /*a7a0*/  @!P2 BRA `(.L_x_143) ;  /* 0x00000000001ca947 */ /* 0x000fea0003800000 */
.L_x_144:
[----:B------:R-:W-:-:S05]  /*a7b0*/  VIADD R17, R17, 0x1 ;  /* 0x0000000111117836 */ /* 0x000fca0000000000 */
[----:B------:R-:W-:-:S13]  /*a7c0*/  ISETP.NE.AND P2, PT, R17, R13, PT ;  /* 0x0000000d1100720c */ /* 0x000fda0003f45270 */
[----:B------:R-:W-:Y:S05]  /*a7d0*/  @!P2 BRA `(.L_x_142) ;  /* 0x000000000028a947 */ /* 0x000fea0003800000 */
[----:B0-----:R-:W-:-:S06]  /*a7e0*/  LEA R18, R17, UR6, 0x2 ;  /* 0x0000000611127c11 */ /* 0x001fcc000f8e10ff */
[----:B------:R-:W2:Y:S02]  /*a7f0*/  LDL R18, [R18] ;  /* 0x0000000012127983 */ /* 0x000ea40000100800 */
[----:B--2---:R-:W-:-:S13]  /*a800*/  ISETP.NE.AND P2, PT, R18, R56, PT ;  /* 0x000000381200720c */ /* 0x004fda0003f45270 */
[----:B------:R-:W-:Y:S05]  /*a810*/  @P2 BRA `(.L_x_144) ;  /* 0xfffffffc00e42947 */ /* 0x000fea000383ffff */
.L_x_143:
[----:B------:R-:W-:-:S05]  /*a820*/  LEA R17, R17, UR5, 0x3 ;  /* 0x0000000511117c11 */ /* 0x000fca000f8e18ff */
[----:B0-----:R-:W2:Y:S01]  /*a830*/  LDL.64 R18, [R17] ;  /* 0x0000000011127983 */ /* 0x001ea20000100a00 */
[----:B------:R-:W2:Y:S01]  /*a840*/  I2F.F64 R52, R54 ;  /* 0x0000003600347312 */ /* 0x000ea20000201c00 */
[----:B------:R-:W-:Y:S01]  /*a850*/  PLOP3.LUT P0, PT, PT, PT, PT, 0x8, 0x80 ;  /* 0x000000000080781c */ /* 0x000fe20003f0e170 */
[----:B--2---:R-:W-:-:S07]  /*a860*/  DADD R18, R52, R18 ;  /* 0x0000000034127229 */ /* 0x004fce0000000012 */
[----:B------:R2:W-:Y:S05]  /*a870*/  STL.64 [R17], R18 ;  /* 0x0000001211007387 */ /* 0x0005ea0000100a00 */
.L_x_142:
[----:B------:R-:W-:Y:S05]  /*a880*/  BSYNC.RECONVERGENT B1 ;  /* 0x0000000000017941 */ /* 0x000fea0003800200 */
.L_x_141:
        /* <DEDUP_REMOVED lines=9> */
.L_x_138:
[----:B------:R-:W-:Y:S01]  /*a920*/  DMUL R52, R20, R36 ;  /* 0x0000002414347228 */ /* 0x000fe20000000000 */
[----:B------:R-:W-:Y:S10]  /*a930*/  @!P3 BRA `(.L_x_145) ;  /* 0x0000000000fcb947 */ /* 0x000ff40003800000 */
        /* <DEDUP_REMOVED lines=23> */
.L_x_147:
[----:B------:R-:W-:Y:S05]  /*aab0*/  BSYNC.RECONVERGENT B3 ;  /* 0x0000000000037941 */ /* 0x000fea0003800200 */
.L_x_146:
[----:B------:R-:W-:-:S10]  /*aac0*/  DADD R18, |R18|, -0.5 ;  /* 0xbfe0000012127429 */ /* 0x000fd40000000200 */
[----:B------:R-:W0:Y:S08]  /*aad0*/  F2I.F64.CEIL R18, R18 ;  /* 0x0000001200127311 */ /* 0x000e300000309100 */
[----:B0-----:R-:W0:Y:S02]  /*aae0*/  I2F.F64 R56, R18 ;  /* 0x0000001200387312 */ /* 0x001e240000201c00 */
[----:B0-----:R-:W-:-:S08]  /*aaf0*/  DADD R56, R22, R56 ;  /* 0x0000000016387229 */ /* 0x001fd00000000038 */
[----:B------:R-:W-:-:S14]  /*ab00*/  DSETP.GTU.AND P0, PT, R56, R38, PT ;  /* 0x000000263800722a */ /* 0x000fdc0003f0c000 */
[----:B------:R-:W-:Y:S05]  /*ab10*/  @P0 BRA `(.L_x_105) ;  /* 0x00000004007c0947 */ /* 0x000fea0003800000 */
[----:B------:R-:W-:Y:S01]  /*ab20*/  DADD R52, R52, R56 ;  /* 0x0000000034347229 */ /* 0x000fe20000000038 */
        /* <DEDUP_REMOVED lines=9> */
.L_x_151:
[----:B------:R-:W-:-:S05]  /*abc0*/  VIADD R17, R17, 0x1 ;  /* 0x0000000111117836 */ /* 0x000fca0000000000 */
[----:B------:R-:W-:-:S13]  /*abd0*/  ISETP.NE.AND P2, PT, R17, R13, PT ;  /* 0x0000000d1100720c */ /* 0x000fda0003f45270 */
[----:B------:R-:W-:Y:S05]  /*abe0*/  @!P2 BRA `(.L_x_149) ;  /* 0x000000000028a947 */ /* 0x000fea0003800000 */
[----:B------:R-:W-:-:S06]  /*abf0*/  LEA R18, R17, UR6, 0x2 ;  /* 0x0000000611127c11 */ /* 0x000fcc000f8e10ff */
[----:B------:R-:W2:Y:S02]  /*ac00*/  LDL R18, [R18] ;  /* 0x0000000012127983 */ /* 0x000ea40000100800 */
[----:B--2---:R-:W-:-:S13]  /*ac10*/  ISETP.NE.AND P2, PT, R18, R56, PT ;  /* 0x000000381200720c */ /* 0x004fda0003f45270 */
[----:B------:R-:W-:Y:S05]  /*ac20*/  @P2 BRA `(.L_x_151) ;  /* 0xfffffffc00e42947 */ /* 0x000fea000383ffff */
.L_x_150:
[----:B------:R-:W-:-:S05]  /*ac30*/  LEA R17, R17, UR5, 0x3 ;  /* 0x0000000511117c11 */ /* 0x000fca000f8e18ff */
[----:B------:R-:W2:Y:S01]  /*ac40*/  LDL.64 R18, [R17] ;  /* 0x0000000011127983 */ /* 0x000ea20000100a00 */
[----:B0-----:R-:W2:Y:S01]  /*ac50*/  I2F.F64 R52, R54 ;  /* 0x0000003600347312 */ /* 0x001ea20000201c00 */
[----:B------:R-:W-:Y:S01]  /*ac60*/  PLOP3.LUT P0, PT, PT, PT, PT, 0x8, 0x80 ;  /* 0x000000000080781c */ /* 0x000fe20003f0e170 */
[----:B--2---:R-:W-:-:S07]  /*ac70*/  DADD R18, R52, R18 ;  /* 0x0000000034127229 */ /* 0x004fce0000000012 */
[----:B------:R2:W-:Y:S05]  /*ac80*/  STL.64 [R17], R18 ;  /* 0x0000001211007387 */ /* 0x0005ea0000100a00 */
.L_x_149:
[----:B------:R-:W-:Y:S05]  /*ac90*/  BSYNC.RECONVERGENT B1 ;  /* 0x0000000000017941 */ /* 0x000fea0003800200 */
.L_x_148:
        /* <DEDUP_REMOVED lines=9> */
.L_x_145:
        /* <DEDUP_REMOVED lines=24> */
.L_x_153:
[----:B------:R-:W-:Y:S05]  /*aeb0*/  BSYNC.RECONVERGENT B3 ;  /* 0x0000000000037941 */ /* 0x000fea0003800200 */
.L_x_152:
        /* <DEDUP_REMOVED lines=9> */
[----:B------:R-:W-:-:S06]  /*af50*/  DADD R18, R52, R18 ;  /* 0x0000000034127229 */ /* 0x000fcc0000000012 */
[----:B------:R0:W1:Y:S01]  /*af60*/  F2I.F64.TRUNC R56, R18 ;  /* 0x0000001200387311 */ /* 0x000062000030d100 */
[----:B------:R-:W-:Y:S05]  /*af70*/  @!P2 BRA `(.L_x_155) ;  /* 0x000000000044a947 */ /* 0x000fea0003800000 */
[----:B------:R-:W1:Y:S02]  /*af80*/  LDL R17, [R1+0x1e0] ;  /* 0x0001e00001117983 */ /* 0x000e640000100800 */
[----:B-1----:R-:W-:Y:S01]  /*af90*/  ISETP.NE.AND P2, PT, R17, R56, PT ;  /* 0x000000381100720c */ /* 0x002fe20003f45270 */
[----:B------:R-:W-:-:S12]  /*afa0*/  IMAD.MOV.U32 R17, RZ, RZ, RZ ;  /* 0x000000ffff117224 */ /* 0x000fd800078e00ff */
[----:B------:R-:W-:Y:S05]  /*afb0*/  @!P2 BRA `(.L_x_156) ;  /* 0x00000000001ca947 */ /* 0x000fea0003800000 */
.L_x_157:
[----:B------:R-:W-:-:S05]  /*afc0*/  VIADD R17, R17, 0x1 ;  /* 0x0000000111117836 */ /* 0x000fca0000000000 */
[----:B------:R-:W-:-:S13]  /*afd0*/  ISETP.NE.AND P2, PT, R17, R13, PT ;  /* 0x0000000d1100720c */ /* 0x000fda0003f45270 */
[----:B------:R-:W-:Y:S05]  /*afe0*/  @!P2 BRA `(.L_x_155) ;  /* 0x000000000028a947 */ /* 0x000fea0003800000 */
[----:B0-----:R-:W-:-:S06]  /*aff0*/  LEA R18, R17, UR6, 0x2 ;  /* 0x0000000611127c11 */ /* 0x001fcc000f8e10ff */
[----:B------:R-:W2:Y:S02]  /*b000*/  LDL R18, [R18] ;  /* 0x0000000012127983 */ /* 0x000ea40000100800 */
[----:B--2---:R-:W-:-:S13]  /*b010*/  ISETP.NE.AND P2, PT, R18, R56, PT ;  /* 0x000000381200720c */ /* 0x004fda0003f45270 */
[----:B------:R-:W-:Y:S05]  /*b020*/  @P2 BRA `(.L_x_157) ;  /* 0xfffffffc00e42947 */ /* 0x000fea000383ffff */
.L_x_156:
[----:B------:R-:W-:-:S05]  /*b030*/  LEA R17, R17, UR5, 0x3 ;  /* 0x0000000511117c11 */ /* 0x000fca000f8e18ff */
[----:B0-----:R-:W2:Y:S01]  /*b040*/  LDL.64 R18, [R17] ;  /* 0x0000000011127983 */ /* 0x001ea20000100a00 */
[----:B------:R-:W2:Y:S01]  /*b050*/  I2F.F64 R52, R54 ;  /* 0x0000003600347312 */ /* 0x000ea20000201c00 */
[----:B------:R-:W-:Y:S01]  /*b060*/  PLOP3.LUT P0, PT, PT, PT, PT, 0x8, 0x80 ;  /* 0x000000000080781c */ /* 0x000fe20003f0e170 */
[----:B--2---:R-:W-:-:S07]  /*b070*/  DADD R18, R52, R18 ;  /* 0x0000000034127229 */ /* 0x004fce0000000012 */
[----:B------:R2:W-:Y:S05]  /*b080*/  STL.64 [R17], R18 ;  /* 0x0000001211007387 */ /* 0x0005ea0000100a00 */
.L_x_155:
[----:B------:R-:W-:Y:S05]  /*b090*/  BSYNC.RECONVERGENT B1 ;  /* 0x0000000000017941 */ /* 0x000fea0003800200 */
.L_x_154:
[----:B------:R-:W-:-:S13]  /*b0a0*/  ISETP.GT.OR P0, PT, R13, 0x31, !P0 ;  /* 0x000000310d00780c */ /* 0x000fda0004704670 */
[----:B------:R-:W3:Y:S01]  /*b0b0*/  @!P0 I2F.F64 R54, R54 ;  /* 0x0000003600368312 */ /* 0x000ee20000201c00 */
[C---:B--2---:R-:W-:Y:S02]  /*b0c0*/  @!P0 LEA R17, R13.reuse, UR6, 0x2 ;  /* 0x000000060d118c11 */ /* 0x044fe4000f8e10ff */
[C---:B0-----:R-:W-:Y:S01]  /*b0d0*/  @!P0 LEA R19, R13.reuse, UR5, 0x3 ;  /* 0x000000050d138c11 */ /* 0x041fe2000f8e18ff */
[----:B------:R-:W-:Y:S02]  /*b0e0*/  @!P0 VIADD R13, R13, 0x1 ;  /* 0x000000010d0d8836 */ /* 0x000fe40000000000 */
[----:B-1----:R0:W-:Y:S04]  /*b0f0*/  @!P0 STL [R17], R56 ;  /* 0x0000003811008387 */ /* 0x0021e80000100800 */
[----:B---3--:R0:W-:Y:S02]  /*b100*/  @!P0 STL.64 [R19], R54 ;  /* 0x0000003613008387 */ /* 0x0081e40000100a00 */
.L_x_105:
[----:B------:R-:W-:Y:S05]  /*b110*/  BSYNC.RECONVERGENT B2 ;  /* 0x0000000000027941 */ /* 0x000fea0003800200 */
.L_x_104:
[----:B------:R-:W5:Y:S01]  /*b120*/  LDCU.64 UR8, c[0x0][0x3a0] ;  /* 0x00007400ff0877ac */ /* 0x000f620008000a00 */
[----:B------:R-:W-:-:S06]  /*b130*/  DSETP.GEU.AND P0, PT, R60, R50, PT ;  /* 0x000000323c00722a */ /* 0x000fcc0003f0e000 */
[----:B------:R-:W-:-:S06]  /*b140*/  DSETP.GT.OR P0, PT, R60, R28, !P0 ;  /* 0x0000001c3c00722a */ /* 0x000fcc0004704400 */
[----:B-----5:R-:W-:-:S14]  /*b150*/  DSETP.LE.OR P0, PT, R58, UR8, P0 ;  /* 0x000000083a007e2a */ /* 0x020fdc0008703400 */
[----:B------:R-:W-:Y:S05]  /*b160*/  @!P0 BRA `(.L_x_158) ;  /* 0xffffff8800fc8947 */ /* 0x000fea000383ffff */
[----:B------:R-:W-:Y:S05]  /*b170*/  BSYNC.RECONVERGENT B0 ;  /* 0x0000000000007941 */ /* 0x000fea0003800200 */
.L_x_29:
[----:B------:R-:W-:Y:S01]  /*b180*/  ISETP.GE.AND P0, PT, R13, 0x1, PT ;  /* 0x000000010d00780c */ /* 0x000fe20003f06270 */
[----:B------:R-:W-:-:S12]  /*b190*/  BSSY B0, `(.L_x_159) ;  /* 0x0000034000007945 */ /* 0x000fd80003800000 */
[----:B------:R-:W-:Y:S05]  /*b1a0*/  @!P0 BRA `(.L_x_160) ;  /* 0x0000000000c88947 */ /* 0x000fea0003800000 */
[----:B------:R-:W-:-:S07]  /*b1b0*/  IMAD.MOV.U32 R14, RZ, RZ, RZ ;  /* 0x000000ffff0e7224 */ /* 0x000fce00078e00ff */
.L_x_165:
[C---:B0-----:R-:W-:Y:S01]  /*b1c0*/  LEA R15, R14.reuse, UR5, 0x3 ;  /* 0x000000050e0f7c11 */ /* 0x041fe2000f8e18ff */
[----:B------:R-:W2:Y:S01]  /*b1d0*/  LDCU UR8, c[0x0][0x3c4] ;  /* 0x00007880ff0877ac */ /* 0x000ea20008000800 */
[C---:B------:R-:W-:Y:S01]  /*b1e0*/  LEA R16, R14.reuse, UR6, 0x2 ;  /* 0x000000060e107c11 */ /* 0x040fe2000f8e10ff */
[----:B01--4-:R-:W0:Y:S02]  /*b1f0*/  LDC.64 R56, c[0x0][0x3c0] ;  /* 0x0000f000ff387b82 */ /* 0x013e240000000a00 */
[----:B--23--:R-:W2:Y:S01]  /*b200*/  LDL.64 R18, [R15] ;  /* 0x000000000f127983 */ /* 0x00cea20000100a00 */
[----:B------:R-:W-:Y:S01]  /*b210*/  IMAD.MOV.U32 R52, RZ, RZ, 0x1 ;  /* 0x00000001ff347424 */ /* 0x000fe200078e00ff */
[----:B------:R-:W2:Y:S02]  /*b220*/  LDCU.64 UR12, c[0x0][0x3a8] ;  /* 0x00007500ff0c77ac */ /* 0x000ea40008000a00 */
[----:B------:R-:W5:Y:S01]  /*b230*/  LDL R16, [R16] ;  /* 0x0000000010107983 */ /* 0x000f620000100800 */
[----:B------:R-:W-:Y:S01]  /*b240*/  VIADD R14, R14, 0x1 ;  /* 0x000000010e0e7836 */ /* 0x000fe20000000000 */
[----:B------:R-:W-:Y:S04]  /*b250*/  BSSY.RECONVERGENT B2, `(.L_x_161) ;  /* 0x0000017000027945 */ /* 0x000fe80003800200 */
[----:B------:R-:W-:Y:S01]  /*b260*/  ISETP.NE.AND P2, PT, R14, R13, PT ;  /* 0x0000000d0e00720c */ /* 0x000fe20003f45270 */
[----:B------:R-:W0:Y:S02]  /*b270*/  MUFU.RCP64H R53, UR8 ;  /* 0x0000000800357d08 */ /* 0x000e240008001800 */
[----:B0-----:R-:W-:-:S08]  /*b280*/  DFMA R54, R52, -R56, 1 ;  /* 0x3ff000003436742b */ /* 0x001fd00000000838 */
[----:B------:R-:W-:-:S08]  /*b290*/  DFMA R54, R54, R54, R54 ;  /* 0x000000363636722b */ /* 0x000fd00000000036 */
[----:B------:R-:W-:-:S08]  /*b2a0*/  DFMA R54, R52, R54, R52 ;  /* 0x000000363436722b */ /* 0x000fd00000000034 */
[----:B------:R-:W-:-:S08]  /*b2b0*/  DFMA R52, R54, -R56, 1 ;  /* 0x3ff000003634742b */ /* 0x000fd00000000838 */
[----:B------:R-:W-:Y:S02]  /*b2c0*/  DFMA R52, R54, R52, R54 ;  /* 0x000000343634722b */ /* 0x000fe40000000036 */
[----:B--2---:R-:W-:-:S08]  /*b2d0*/  DMUL R70, R18, UR12 ;  /* 0x0000000c12467c28 */ /* 0x004fd00008000000 */
[----:B------:R-:W-:Y:S02]  /*b2e0*/  DMUL R18, R70, R52 ;  /* 0x0000003446127228 */ /* 0x000fe40000000000 */
[----:B------:R-:W-:-:S06]  /*b2f0*/  FSETP.GEU.AND P3, PT, |R71|, 6.5827683646048100446e-37, PT ;  /* 0x036000004700780b */ /* 0x000fcc0003f6e200 */
[----:B------:R-:W-:-:S08]  /*b300*/  DFMA R54, R18, -R56, R70 ;  /* 0x800000381236722b */ /* 0x000fd00000000046 */
        /* <DEDUP_REMOVED lines=8> */
[----:B-----5:R-:W-:Y:S05]  /*b390*/  CALL.REL.NOINC `($__internal_1_$__cuda_sm20_div_rn_f64_full) ;  /* 0x0000000000f47944 */ /* 0x020fea0003c00000 */
[----:B------:R-:W-:Y:S02]  /*b3a0*/  IMAD.MOV.U32 R18, RZ, RZ, R74 ;  /* 0x000000ffff127224 */ /* 0x000fe400078e004a */
[----:B------:R-:W-:-:S07]  /*b3b0*/  IMAD.MOV.U32 R19, RZ, RZ, R75 ;  /* 0x000000ffff137224 */ /* 0x000fce00078e004b */
.L_x_162:
[----:B------:R-:W-:Y:S05]  /*b3c0*/  BSYNC.RECONVERGENT B2 ;  /* 0x0000000000027941 */ /* 0x000fea0003800200 */
.L_x_161:
[----:B------:R-:W0:Y:S02]  /*b3d0*/  LDC.64 R52, c[0x0][0x408] ;  /* 0x00010200ff347b82 */ /* 0x000e240000000a00 */
[----:B0----5:R-:W-:-:S05]  /*b3e0*/  IMAD.WIDE R54, R16, 0x8, R52 ;  /* 0x0000000810367825 */ /* 0x021fca00078e0234 */
[----:B------:R0:W5:Y:S01]  /*b3f0*/  LDG.E.64 R16, desc[UR10][R54.64] ;  /* 0x0000000a36107981 */ /* 0x000162000c1e1b00 */
[----:B------:R-:W1:Y:S01]  /*b400*/  FRND.F64.FLOOR R52, R18 ;  /* 0x0000001200347313 */ /* 0x000e620000305800 */
[----:B------:R-:W-:Y:S02]  /*b410*/  BSSY B1, `(.L_x_163) ;  /* 0x000000a000017945 */ /* 0x000fe40003800000 */
[----:B-1----:R0:W-:Y:S02]  /*b420*/  STL.64 [R15], R52 ;  /* 0x000000340f007387 */ /* 0x0021e40000100a00 */
.L_x_164:
[----:B-----5:R-:W-:Y:S01]  /*b430*/  DADD R18, R52, R16 ;  /* 0x0000000034127229 */ /* 0x020fe20000000010 */
[----:B------:R-:W-:Y:S09]  /*b440*/  YIELD ;  /* 0x0000000000007946 */ /* 0x000ff20003800000 */
[----:B------:R-:W2:Y:S02]  /*b450*/  ATOMG.E.CAS.64.STRONG.GPU PT, R18, [R54], R16, R18 ;  /* 0x00000010361273a9 */ /* 0x000ea400001ee512 */
[----:B--2---:R-:W-:Y:S01]  /*b460*/  ISETP.NE.U32.AND P0, PT, R16, R18, PT ;  /* 0x000000121000720c */ /* 0x004fe20003f05070 */
[----:B------:R-:W-:-:S03]  /*b470*/  IMAD.MOV.U32 R16, RZ, RZ, R18 ;  /* 0x000000ffff107224 */ /* 0x000fc600078e0012 */
[----:B------:R-:W-:Y:S01]  /*b480*/  ISETP.NE.AND.EX P0, PT, R17, R19, PT, P0 ;  /* 0x000000131100720c */ /* 0x000fe20003f05300 */
[----:B------:R-:W-:-:S12]  /*b490*/  IMAD.MOV.U32 R17, RZ, RZ, R19 ;  /* 0x000000ffff117224 */ /* 0x000fd800078e0013 */
[----:B------:R-:W-:Y:S05]  /*b4a0*/  @P0 BRA `(.L_x_164) ;  /* 0xfffffffc00e00947 */ /* 0x000fea000383ffff */
[----:B------:R-:W-:Y:S05]  /*b4b0*/  BSYNC B1 ;  /* 0x0000000000017941 */ /* 0x000fea0003800000 */
.L_x_163:
[----:B------:R-:W-:Y:S05]  /*b4c0*/  @P2 BRA `(.L_x_165) ;  /* 0xfffffffc003c2947 */ /* 0x000fea000383ffff */
.L_x_160:
[----:B------:R-:W-:Y:S05]  /*b4d0*/  BSYNC B0 ;  /* 0x0000000000007941 */ /* 0x000fea0003800000 */
.L_x_159:
[----:B------:R-:W-:Y:S05]  /*b4e0*/  @P1 BRA `(.L_x_166) ;  /* 0xffffff7c00681947 */ /* 0x000fea000383ffff */
[----:B------:R-:W-:Y:S05]  /*b4f0*/  EXIT ;  /* 0x000000000000794d */ /* 0x000fea0003800000 */
        .weak           $__internal_0_$__cuda_sm20_dblrcp_rn_slowpath_v3
        .type           $__internal_0_$__cuda_sm20_dblrcp_rn_slowpath_v3,@function
        .size           $__internal_0_$__cuda_sm20_dblrcp_rn_slowpath_v3,($__internal_1_$__cuda_sm20_div_rn_f64_full - $__internal_0_$__cuda_sm20_dblrcp_rn_slowpath_v3)
$__internal_0_$__cuda_sm20_dblrcp_rn_slowpath_v3:
[----:B------:R-:W-:Y:S01]  /*b500*/  DSETP.GTU.AND P0, PT, |R18|, +INF , PT ;  /* 0x7ff000001200742a */ /* 0x000fe20003f0c200 */
[----:B------:R-:W-:-:S13]  /*b510*/  BSSY.RECONVERGENT B2, `(.L_x_167) ;  /* 0x0000023000027945 */ /* 0x000fda0003800200 */
[----:B------:R-:W-:Y:S05]  /*b520*/  @P0 BRA `(.L_x_168) ;  /* 0x00000000007c0947 */ /* 0x000fea0003800000 */
[----:B------:R-:W-:-:S05]  /*b530*/  LOP3.LUT R53, R19, 0x7fffffff, RZ, 0xc0, !PT ;  /* 0x7fffffff13357812 */ /* 0x000fca00078ec0ff */
[----:B------:R-:W-:-:S05]  /*b540*/  VIADD R17, R53, 0xffffffff ;  /* 0xffffffff35117836 */ /* 0x000fca0000000000 */
[----:B------:R-:W-:-:S13]  /*b550*/  ISETP.GE.U32.AND P0, PT, R17, 0x7fefffff, PT ;  /* 0x7fefffff1100780c */ /* 0x000fda0003f06070 */
[----:B------:R-:W-:Y:S01]  /*b560*/  @P0 LOP3.LUT R69, R19, 0x7ff00000, RZ, 0x3c, !PT ;  /* 0x7ff0000013450812 */ /* 0x000fe200078e3cff */
[----:B------:R-:W-:Y:S01]  /*b570*/  @P0 IMAD.MOV.U32 R68, RZ, RZ, RZ ;  /* 0x000000ffff440224 */ /* 0x000fe200078e00ff */
[----:B------:R-:W-:Y:S06]  /*b580*/  @P0 BRA `(.L_x_169) ;  /* 0x00000000006c0947 */ /* 0x000fec0003800000 */
[----:B------:R-:W-:-:S13]  /*b590*/  ISETP.GE.U32.AND P0, PT, R53, 0x1000001, PT ;  /* 0x010000013500780c */ /* 0x000fda0003f06070 */
[----:B------:R-:W-:Y:S05]  /*b5a0*/  @!P0 BRA `(.L_x_170) ;  /* 0x0000000000348947 */ /* 0x000fea0003800000 */
[----:B------:R-:W-:Y:S02]  /*b5b0*/  VIADD R69, R19, 0xc0200000 ;  /* 0xc020000013457836 */ /* 0x000fe40000000000 */
[----:B------:R-:W-:Y:S02]  /*b5c0*/  IMAD.MOV.U32 R68, RZ, RZ, R18 ;  /* 0x000000ffff447224 */ /* 0x000fe400078e0012 */
[----:B------:R-:W0:Y:S04]  /*b5d0*/  MUFU.RCP64H R71, R69 ;  /* 0x0000004500477308 */ /* 0x000e280000001800 */
[----:B0-----:R-:W-:-:S08]  /*b5e0*/  DFMA R72, -R68, R70, 1 ;  /* 0x3ff000004448742b */ /* 0x001fd00000000146 */
[----:B------:R-:W-:-:S08]  /*b5f0*/  DFMA R72, R72, R72, R72 ;  /* 0x000000484848722b */ /* 0x000fd00000000048 */
[----:B------:R-:W-:-:S08]  /*b600*/  DFMA R72, R70, R72, R70 ;  /* 0x000000484648722b */ /* 0x000fd00000000046 */
[----:B------:R-:W-:-:S08]  /*b610*/  DFMA R70, -R68, R72, 1 ;  /* 0x3ff000004446742b */ /* 0x000fd00000000148 */
[----:B------:R-:W-:-:S08]  /*b620*/  DFMA R70, R72, R70, R72 ;  /* 0x000000464846722b */ /* 0x000fd00000000048 */
[----:B------:R-:W-:-:S08]  /*b630*/  DMUL R70, R70, 2.2250738585072013831e-308 ;  /* 0x0010000046467828 */ /* 0x000fd00000000000 */
[----:B------:R-:W-:-:S08]  /*b640*/  DFMA R18, -R18, R70, 1 ;  /* 0x3ff000001212742b */ /* 0x000fd00000000146 */
[----:B------:R-:W-:-:S08]  /*b650*/  DFMA R18, R18, R18, R18 ;  /* 0x000000121212722b */ /* 0x000fd00000000012 */
[----:B------:R-:W-:Y:S01]  /*b660*/  DFMA R68, R70, R18, R70 ;  /* 0x000000124644722b */ /* 0x000fe20000000046 */
[----:B------:R-:W-:Y:S10]  /*b670*/  BRA `(.L_x_169) ;  /* 0x0000000000307947 */ /* 0x000ff40003800000 */
.L_x_170:
[----:B------:R-:W-:Y:S01]  /*b680*/  DMUL R18, R18, 8.11296384146066816958e+31 ;  /* 0x4690000012127828 */ /* 0x000fe20000000000 */
[----:B------:R-:W-:-:S05]  /*b690*/  IMAD.MOV.U32 R68, RZ, RZ, R70 ;  /* 0x000000ffff447224 */ /* 0x000fca00078e0046 */
[----:B------:R-:W0:Y:S02]  /*b6a0*/  MUFU.RCP64H R69, R19 ;  /* 0x0000001300457308 */ /* 0x000e240000001800 */
[----:B0-----:R-:W-:-:S08]  /*b6b0*/  DFMA R70, -R18, R68, 1 ;  /* 0x3ff000001246742b */ /* 0x001fd00000000144 */
[----:B------:R-:W-:-:S08]  /*b6c0*/  DFMA R70, R70, R70, R70 ;  /* 0x000000464646722b */ /* 0x000fd00000000046 */
[----:B------:R-:W-:-:S08]  /*b6d0*/  DFMA R70, R68, R70, R68 ;  /* 0x000000464446722b */ /* 0x000fd00000000044 */
[----:B------:R-:W-:-:S08]  /*b6e0*/  DFMA R68, -R18, R70, 1 ;  /* 0x3ff000001244742b */ /* 0x000fd00000000146 */
[----:B------:R-:W-:-:S08]  /*b6f0*/  DFMA R68, R70, R68, R70 ;  /* 0x000000444644722b */ /* 0x000fd00000000046 */
[----:B------:R-:W-:Y:S01]  /*b700*/  DMUL R68, R68, 8.11296384146066816958e+31 ;  /* 0x4690000044447828 */ /* 0x000fe20000000000 */
[----:B------:R-:W-:Y:S10]  /*b710*/  BRA `(.L_x_169) ;  /* 0x0000000000087947 */ /* 0x000ff40003800000 */
.L_x_168:
[----:B------:R-:W-:Y:S01]  /*b720*/  LOP3.LUT R69, R19, 0x80000, RZ, 0xfc, !PT ;  /* 0x0008000013457812 */ /* 0x000fe200078efcff */
[----:B------:R-:W-:-:S07]  /*b730*/  IMAD.MOV.U32 R68, RZ, RZ, R18 ;  /* 0x000000ffff447224 */ /* 0x000fce00078e0012 */
.L_x_169:
[----:B------:R-:W-:Y:S05]  /*b740*/  BSYNC.RECONVERGENT B2 ;  /* 0x0000000000027941 */ /* 0x000fea0003800200 */
.L_x_167:
[----:B------:R-:W-:-:S04]  /*b750*/  IMAD.MOV.U32 R53, RZ, RZ, 0x0 ;  /* 0x00000000ff357424 */ /* 0x000fc800078e00ff */
[----:B------:R-:W-:Y:S05]  /*b760*/  RET.REL.NODEC R52 `(MCScatteringSimulationKernel) ;  /* 0xffffff4834247950 */ /* 0x000fea0003c3ffff */
        .weak           $__internal_1_$__cuda_sm20_div_rn_f64_full
        .type           $__internal_1_$__cuda_sm20_div_rn_f64_full,@function
        .size           $__internal_1_$__cuda_sm20_div_rn_f64_full,($__internal_2_$__cuda_sm20_rcp_rn_f32_slowpath - $__internal_1_$__cuda_sm20_div_rn_f64_full)
$__internal_1_$__cuda_sm20_div_rn_f64_full:
[C---:B------:R-:W-:Y:S01]  /*b770*/  FSETP.GEU.AND P0, PT, |R69|.reuse, 1.469367938527859385e-39, PT ;  /* 0x001000004500780b */ /* 0x040fe20003f0e200 */
[----:B------:R-:W-:Y:S01]  /*b780*/  IMAD.MOV.U32 R72, RZ, RZ, 0x1 ;  /* 0x00000001ff487424 */ /* 0x000fe200078e00ff */
[----:B------:R-:W-:Y:S01]  /*b790*/  LOP3.LUT R66, R69, 0x800fffff, RZ, 0xc0, !PT ;  /* 0x800fffff45427812 */ /* 0x000fe200078ec0ff */
[----:B------:R-:W-:Y:S01]  /*b7a0*/  IMAD.MOV.U32 R19, RZ, RZ, 0x1ca00000 ;  /* 0x1ca00000ff137424 */ /* 0x000fe200078e00ff */
[C---:B------:R-:W-:Y:S01]  /*b7b0*/  FSETP.GEU.AND P4, PT, |R71|.reuse, 1.469367938527859385e-39, PT ;  /* 0x001000004700780b */ /* 0x040fe20003f8e200 */
[----:B------:R-:W-:Y:S01]  /*b7c0*/  BSSY.RECONVERGENT B1, `(.L_x_171) ;  /* 0x0000053000017945 */ /* 0x000fe20003800200 */
[----:B------:R-:W-:Y:S01]  /*b7d0*/  LOP3.LUT R67, R66, 0x3ff00000, RZ, 0xfc, !PT ;  /* 0x3ff0000042437812 */ /* 0x000fe200078efcff */
[----:B------:R-:W-:Y:S01]  /*b7e0*/  IMAD.MOV.U32 R66, RZ, RZ, R68 ;  /* 0x000000ffff427224 */ /* 0x000fe200078e0044 */
[----:B------:R-:W-:Y:S02]  /*b7f0*/  LOP3.LUT R17, R71, 0x7ff00000, RZ, 0xc0, !PT ;  /* 0x7ff0000047117812 */ /* 0x000fe400078ec0ff */
[----:B------:R-:W-:-:S03]  /*b800*/  LOP3.LUT R78, R69, 0x7ff00000, RZ, 0xc0, !PT ;  /* 0x7ff00000454e7812 */ /* 0x000fc600078ec0ff */
[----:B------:R-:W-:Y:S01]  /*b810*/  @!P0 DMUL R66, R68, 8.98846567431157953865e+307 ;  /* 0x7fe0000044428828 */ /* 0x000fe20000000000 */
[----:B------:R-:W-:Y:S01]  /*b820*/  ISETP.GE.U32.AND P3, PT, R17, R78, PT ;  /* 0x0000004e1100720c */ /* 0x000fe20003f66070 */
[----:B------:R-:W-:Y:S02]  /*b830*/  IMAD.MOV.U32 R83, RZ, RZ, R17 ;  /* 0x000000ffff537224 */ /* 0x000fe400078e0011 */
[----:B------:R-:W-:Y:S01]  /*b840*/  @!P4 LOP3.LUT R76, R69, 0x7ff00000, RZ, 0xc0, !PT ;  /* 0x7ff00000454cc812 */ /* 0x000fe200078ec0ff */
[----:B------:R-:W-:Y:S01]  /*b850*/  @!P4 IMAD.MOV.U32 R86, RZ, RZ, RZ ;  /* 0x000000ffff56c224 */ /* 0x000fe200078e00ff */
[----:B------:R-:W0:Y:S01]  /*b860*/  MUFU.RCP64H R73, R67 ;  /* 0x0000004300497308 */ /* 0x000e220000001800 */
[----:B------:R-:W-:Y:S01]  /*b870*/  IMAD.MOV.U32 R84, RZ, RZ, R78 ;  /* 0x000000ffff547224 */ /* 0x000fe200078e004e */
[----:B------:R-:W-:Y:S02]  /*b880*/  @!P4 ISETP.GE.U32.AND P5, PT, R17, R76, PT ;  /* 0x0000004c1100c20c */ /* 0x000fe40003fa6070 */
[----:B------:R-:W-:-:S02]  /*b890*/  @!P0 LOP3.LUT R84, R67, 0x7ff00000, RZ, 0xc0, !PT ;  /* 0x7ff0000043548812 */ /* 0x000fc400078ec0ff */
[----:B------:R-:W-:-:S04]  /*b8a0*/  @!P4 SEL R77, R19, 0x63400000, !P5 ;  /* 0x63400000134dc807 */ /* 0x000fc80006800000 */
[----:B------:R-:W-:-:S04]  /*b8b0*/  @!P4 LOP3.LUT R77, R77, 0x80000000, R71, 0xf8, !PT ;  /* 0x800000004d4dc812 */ /* 0x000fc800078ef847 */
[----:B------:R-:W-:Y:S01]  /*b8c0*/  @!P4 LOP3.LUT R87, R77, 0x100000, RZ, 0xfc, !PT ;  /* 0x001000004d57c812 */ /* 0x000fe200078efcff */
[----:B0-----:R-:W-:-:S08]  /*b8d0*/  DFMA R74, R72, -R66, 1 ;  /* 0x3ff00000484a742b */ /* 0x001fd00000000842 */
[----:B------:R-:W-:-:S08]  /*b8e0*/  DFMA R74, R74, R74, R74 ;  /* 0x0000004a4a4a722b */ /* 0x000fd0000000004a */
[----:B------:R-:W-:Y:S01]  /*b8f0*/  DFMA R74, R72, R74, R72 ;  /* 0x0000004a484a722b */ /* 0x000fe20000000048 */
[----:B------:R-:W-:Y:S01]  /*b900*/  SEL R73, R19, 0x63400000, !P3 ;  /* 0x6340000013497807 */ /* 0x000fe20005800000 */
[----:B------:R-:W-:-:S03]  /*b910*/  IMAD.MOV.U32 R72, RZ, RZ, R70 ;  /* 0x000000ffff487224 */ /* 0x000fc600078e0046 */
[----:B------:R-:W-:-:S03]  /*b920*/  LOP3.LUT R73, R73, 0x800fffff, R71, 0xf8, !PT ;  /* 0x800fffff49497812 */ /* 0x000fc600078ef847 */
[----:B------:R-:W-:-:S03]  /*b930*/  DFMA R76, R74, -R66, 1 ;  /* 0x3ff000004a4c742b */ /* 0x000fc60000000842 */
[----:B------:R-:W-:Y:S01]  /*b940*/  @!P4 DFMA R72, R72, 2, -R86 ;  /* 0x400000004848c82b */ /* 0x000fe20000000856 */
[----:B------:R-:W-:-:S04]  /*b950*/  VIADD R86, R84, 0xffffffff ;  /* 0xffffffff54567836 */ /* 0x000fc80000000000 */
[----:B------:R-:W-:-:S05]  /*b960*/  DFMA R74, R74, R76, R74 ;  /* 0x0000004c4a4a722b */ /* 0x000fca000000004a */
[----:B------:R-:W-:-:S03]  /*b970*/  @!P4 LOP3.LUT R83, R73, 0x7ff00000, RZ, 0xc0, !PT ;  /* 0x7ff000004953c812 */ /* 0x000fc600078ec0ff */
[----:B------:R-:W-:Y:S02]  /*b980*/  DMUL R76, R74, R72 ;  /* 0x000000484a4c7228 */ /* 0x000fe40000000000 */
[----:B------:R-:W-:-:S05]  /*b990*/  VIADD R78, R83, 0xffffffff ;  /* 0xffffffff534e7836 */ /* 0x000fca0000000000 */
[----:B------:R-:W-:Y:S01]  /*b9a0*/  ISETP.GT.U32.AND P0, PT, R78, 0x7feffffe, PT ;  /* 0x7feffffe4e00780c */ /* 0x000fe20003f04070 */
[----:B------:R-:W-:-:S03]  /*b9b0*/  DFMA R78, R76, -R66, R72 ;  /* 0x800000424c4e722b */ /* 0x000fc60000000048 */
[----:B------:R-:W-:-:S05]  /*b9c0*/  ISETP.GT.U32.OR P0, PT, R86, 0x7feffffe, P0 ;  /* 0x7feffffe5600780c */ /* 0x000fca0000704470 */
[----:B------:R-:W-:-:S08]  /*b9d0*/  DFMA R78, R74, R78, R76 ;  /* 0x0000004e4a4e722b */ /* 0x000fd0000000004c */
[----:B------:R-:W-:Y:S05]  /*b9e0*/  @P0 BRA `(.L_x_172) ;  /* 0x00000000006c0947 */ /* 0x000fea0003800000 */
[----:B------:R-:W-:Y:S01]  /*b9f0*/  LOP3.LUT R70, R69, 0x7ff00000, RZ, 0xc0, !PT ;  /* 0x7ff0000045467812 */ /* 0x000fe200078ec0ff */
[----:B------:R-:W-:-:S03]  /*ba00*/  IMAD.MOV.U32 R76, RZ, RZ, RZ ;  /* 0x000000ffff4c7224 */ /* 0x000fc600078e00ff */
[CC--:B------:R-:W-:Y:S02]  /*ba10*/  VIADDMNMX R71, R17.reuse, -R70.reuse, 0xb9600000, !PT ;  /* 0xb960000011477446 */ /* 0x0c0fe40007800946 */
[----:B------:R-:W-:Y:S02]  /*ba20*/  ISETP.GE.U32.AND P0, PT, R17, R70, PT ;  /* 0x000000461100720c */ /* 0x000fe40003f06070 */
[----:B------:R-:W-:Y:S02]  /*ba30*/  VIMNMX R71, PT, PT, R71, 0x46a00000, PT ;  /* 0x46a0000047477848 */ /* 0x000fe40003fe0100 */
[----:B------:R-:W-:-:S05]  /*ba40*/  SEL R70, R19, 0x63400000, !P0 ;  /* 0x6340000013467807 */ /* 0x000fca0004000000 */
[----:B------:R-:W-:-:S04]  /*ba50*/  IMAD.IADD R70, R71, 0x1, -R70 ;  /* 0x0000000147467824 */ /* 0x000fc800078e0a46 */
[----:B------:R-:W-:-:S06]  /*ba60*/  VIADD R77, R70, 0x7fe00000 ;  /* 0x7fe00000464d7836 */ /* 0x000fcc0000000000 */
[----:B------:R-:W-:-:S10]  /*ba70*/  DMUL R74, R78, R76 ;  /* 0x0000004c4e4a7228 */ /* 0x000fd40000000000 */
[----:B------:R-:W-:-:S13]  /*ba80*/  FSETP.GTU.AND P0, PT, |R75|, 1.469367938527859385e-39, PT ;  /* 0x001000004b00780b */ /* 0x000fda0003f0c200 */
[----:B------:R-:W-:Y:S05]  /*ba90*/  @P0 BRA `(.L_x_173) ;  /* 0x0000000000940947 */ /* 0x000fea0003800000 */
[----:B------:R-:W-:Y:S01]  /*baa0*/  DFMA R66, R78, -R66, R72 ;  /* 0x800000424e42722b */ /* 0x000fe20000000048 */
[----:B------:R-:W-:-:S09]  /*bab0*/  IMAD.MOV.U32 R76, RZ, RZ, RZ ;  /* 0x000000ffff4c7224 */ /* 0x000fd200078e00ff */
[C---:B------:R-:W-:Y:S02]  /*bac0*/  FSETP.NEU.AND P0, PT, R67.reuse, RZ, PT ;  /* 0x000000ff4300720b */ /* 0x040fe40003f0d000 */
[----:B------:R-:W-:-:S04]  /*bad0*/  LOP3.LUT R68, R67, 0x80000000, R69, 0x48, !PT ;  /* 0x8000000043447812 */ /* 0x000fc800078e4845 */
[----:B------:R-:W-:-:S07]  /*bae0*/  LOP3.LUT R77, R68, R77, RZ, 0xfc, !PT ;  /* 0x0000004d444d7212 */ /* 0x000fce00078efcff */
[----:B------:R-:W-:Y:S05]  /*baf0*/  @!P0 BRA `(.L_x_173) ;  /* 0x00000000007c8947 */ /* 0x000fea0003800000 */
[----:B------:R-:W-:Y:S01]  /*bb00*/  IMAD.MOV R67, RZ, RZ, -R70 ;  /* 0x000000ffff437224 */ /* 0x000fe200078e0a46 */
[----:B------:R-:W-:Y:S01]  /*bb10*/  IADD3 R17, PT, PT, -R70, -0x43300000, RZ ;  /* 0xbcd0000046117810 */ /* 0x000fe20007ffe1ff */
[----:B------:R-:W-:-:S06]  /*bb20*/  IMAD.MOV.U32 R66, RZ, RZ, RZ ;  /* 0x000000ffff427224 */ /* 0x000fcc00078e00ff */
[----:B------:R-:W-:Y:S02]  /*bb30*/  DFMA R66, R74, -R66, R78 ;  /* 0x800000424a42722b */ /* 0x000fe4000000004e */
[----:B------:R-:W-:-:S08]  /*bb40*/  DMUL.RP R78, R78, R76 ;  /* 0x0000004c4e4e7228 */ /* 0x000fd00000008000 */
[----:B------:R-:W-:Y:S02]  /*bb50*/  FSETP.NEU.AND P0, PT, |R67|, R17, PT ;  /* 0x000000114300720b */ /* 0x000fe40003f0d200 */
[----:B------:R-:W-:Y:S02]  /*bb60*/  LOP3.LUT R17, R79, R68, RZ, 0x3c, !PT ;  /* 0x000000444f117212 */ /* 0x000fe400078e3cff */
[----:B------:R-:W-:Y:S02]  /*bb70*/  FSEL R74, R78, R74, !P0 ;  /* 0x0000004a4e4a7208 */ /* 0x000fe40004000000 */
[----:B------:R-:W-:Y:S01]  /*bb80*/  FSEL R75, R17, R75, !P0 ;  /* 0x0000004b114b7208 */ /* 0x000fe20004000000 */
[----:B------:R-:W-:Y:S06]  /*bb90*/  BRA `(.L_x_173) ;  /* 0x0000000000547947 */ /* 0x000fec0003800000 */
.L_x_172:
[----:B------:R-:W-:-:S14]  /*bba0*/  DSETP.NAN.AND P0, PT, R70, R70, PT ;  /* 0x000000464600722a */ /* 0x000fdc0003f08000 */
[----:B------:R-:W-:Y:S05]  /*bbb0*/  @P0 BRA `(.L_x_174) ;  /* 0x0000000000440947 */ /* 0x000fea0003800000 */
[----:B------:R-:W-:-:S14]  /*bbc0*/  DSETP.NAN.AND P0, PT, R68, R68, PT ;  /* 0x000000444400722a */ /* 0x000fdc0003f08000 */
[----:B------:R-:W-:Y:S05]  /*bbd0*/  @P0 BRA `(.L_x_175) ;  /* 0x0000000000300947 */ /* 0x000fea0003800000 */
[----:B------:R-:W-:Y:S01]  /*bbe0*/  ISETP.NE.AND P0, PT, R83, R84, PT ;  /* 0x000000545300720c */ /* 0x000fe20003f05270 */
[----:B------:R-:W-:Y:S02]  /*bbf0*/  IMAD.MOV.U32 R74, RZ, RZ, 0x0 ;  /* 0x00000000ff4a7424 */ /* 0x000fe400078e00ff */
[----:B------:R-:W-:-:S10]  /*bc00*/  IMAD.MOV.U32 R75, RZ, RZ, -0x80000 ;  /* 0xfff80000ff4b7424 */ /* 0x000fd400078e00ff */
[----:B------:R-:W-:Y:S05]  /*bc10*/  @!P0 BRA `(.L_x_173) ;  /* 0x0000000000348947 */ /* 0x000fea0003800000 */
[----:B------:R-:W-:Y:S02]  /*bc20*/  ISETP.NE.AND P0, PT, R83, 0x7ff00000, PT ;  /* 0x7ff000005300780c */ /* 0x000fe40003f05270 */
[----:B------:R-:W-:Y:S02]  /*bc30*/  LOP3.LUT R75, R71, 0x80000000, R69, 0x48, !PT ;  /* 0x80000000474b7812 */ /* 0x000fe400078e4845 */
[----:B------:R-:W-:-:S13]  /*bc40*/  ISETP.EQ.OR P0, PT, R84, RZ, !P0 ;  /* 0x000000ff5400720c */ /* 0x000fda0004702670 */
[----:B------:R-:W-:Y:S01]  /*bc50*/  @P0 LOP3.LUT R17, R75, 0x7ff00000, RZ, 0xfc, !PT ;  /* 0x7ff000004b110812 */ /* 0x000fe200078efcff */
[----:B------:R-:W-:Y:S02]  /*bc60*/  @!P0 IMAD.MOV.U32 R74, RZ, RZ, RZ ;  /* 0x000000ffff4a8224 */ /* 0x000fe400078e00ff */
[----:B------:R-:W-:Y:S02]  /*bc70*/  @P0 IMAD.MOV.U32 R74, RZ, RZ, RZ ;  /* 0x000000ffff4a0224 */ /* 0x000fe400078e00ff */
[----:B------:R-:W-:Y:S01]  /*bc80*/  @P0 IMAD.MOV.U32 R75, RZ, RZ, R17 ;  /* 0x000000ffff4b0224 */ /* 0x000fe200078e0011 */
[----:B------:R-:W-:Y:S06]  /*bc90*/  BRA `(.L_x_173) ;  /* 0x0000000000147947 */ /* 0x000fec0003800000 */
.L_x_175:
[----:B------:R-:W-:Y:S01]  /*bca0*/  LOP3.LUT R75, R69, 0x80000, RZ, 0xfc, !PT ;  /* 0x00080000454b7812 */ /* 0x000fe200078efcff */
[----:B------:R-:W-:Y:S01]  /*bcb0*/  IMAD.MOV.U32 R74, RZ, RZ, R68 ;  /* 0x000000ffff4a7224 */ /* 0x000fe200078e0044 */
[----:B------:R-:W-:Y:S06]  /*bcc0*/  BRA `(.L_x_173) ;  /* 0x0000000000087947 */ /* 0x000fec0003800000 */
.L_x_174:
[----:B------:R-:W-:Y:S01]  /*bcd0*/  LOP3.LUT R75, R71, 0x80000, RZ, 0xfc, !PT ;  /* 0x00080000474b7812 */ /* 0x000fe200078efcff */
[----:B------:R-:W-:-:S07]  /*bce0*/  IMAD.MOV.U32 R74, RZ, RZ, R70 ;  /* 0x000000ffff4a7224 */ /* 0x000fce00078e0046 */
.L_x_173:
[----:B------:R-:W-:Y:S05]  /*bcf0*/  BSYNC.RECONVERGENT B1 ;  /* 0x0000000000017941 */ /* 0x000fea0003800200 */
.L_x_171:
[----:B------:R-:W-:-:S04]  /*bd00*/  IMAD.MOV.U32 R19, RZ, RZ, 0x0 ;  /* 0x00000000ff137424 */ /* 0x000fc800078e00ff */
[----:B------:R-:W-:Y:S05]  /*bd10*/  RET.REL.NODEC R18 `(MCScatteringSimulationKernel) ;  /* 0xffffff4012b87950 */ /* 0x000fea0003c3ffff */
        .weak           $__internal_2_$__cuda_sm20_rcp_rn_f32_slowpath
        .type           $__internal_2_$__cuda_sm20_rcp_rn_f32_slowpath,@function
        .size           $__internal_2_$__cuda_sm20_rcp_rn_f32_slowpath,($__internal_3_$__cuda_sm20_sqrt_rn_f32_slowpath - $__internal_2_$__cuda_sm20_rcp_rn_f32_slowpath)
$__internal_2_$__cuda_sm20_rcp_rn_f32_slowpath:
[----:B------:R-:W-:Y:S01]  /*bd20*/  IMAD.SHL.U32 R17, R85, 0x2, RZ ;  /* 0x0000000255117824 */ /* 0x000fe200078e00ff */
[----:B------:R-:W-:Y:S04]  /*bd30*/  BSSY.RECONVERGENT B2, `(.L_x_176) ;  /* 0x0000030000027945 */ /* 0x000fe80003800200 */
[----:B------:R-:W-:-:S04]  /*bd40*/  SHF.R.U32.HI R69, RZ, 0x18, R17 ;  /* 0x00000018ff457819 */ /* 0x000fc80000011611 */
[----:B------:R-:W-:-:S13]  /*bd50*/  ISETP.NE.U32.AND P0, PT, R69, RZ, PT ;  /* 0x000000ff4500720c */ /* 0x000fda0003f05070 */
[----:B------:R-:W-:Y:S05]  /*bd60*/  @P0 BRA `(.L_x_177) ;  /* 0x0000000000280947 */ /* 0x000fea0003800000 */
[----:B------:R-:W-:-:S05]  /*bd70*/  IMAD.SHL.U32 R17, R85, 0x2, RZ ;  /* 0x0000000255117824 */ /* 0x000fca00078e00ff */
[----:B------:R-:W-:-:S13]  /*bd80*/  ISETP.NE.AND P0, PT, R17, RZ, PT ;  /* 0x000000ff1100720c */ /* 0x000fda0003f05270 */
[----:B------:R-:W-:Y:S01]  /*bd90*/  @P0 FFMA R67, R85, 1.84467440737095516160e+19, RZ ;  /* 0x5f80000055430823 */ /* 0x000fe200000000ff */
[----:B------:R-:W-:Y:S08]  /*bda0*/  @!P0 MUFU.RCP R19, R85 ;  /* 0x0000005500138308 */ /* 0x000ff00000001000 */
[----:B------:R-:W0:Y:S02]  /*bdb0*/  @P0 MUFU.RCP R68, R67 ;  /* 0x0000004300440308 */ /* 0x000e240000001000 */
[----:B0-----:R-:W-:-:S04]  /*bdc0*/  @P0 FFMA R17, R67, R68, -1 ;  /* 0xbf80000043110423 */ /* 0x001fc80000000044 */
[----:B------:R-:W-:-:S04]  /*bdd0*/  @P0 FADD.FTZ R17, -R17, -RZ ;  /* 0x800000ff11110221 */ /* 0x000fc80000010100 */
[----:B------:R-:W-:-:S04]  /*bde0*/  @P0 FFMA R17, R68, R17, R68 ;  /* 0x0000001144110223 */ /* 0x000fc80000000044 */
[----:B------:R-:W-:Y:S01]  /*bdf0*/  @P0 FFMA R19, R17, 1.84467440737095516160e+19, RZ ;  /* 0x5f80000011130823 */ /* 0x000fe200000000ff */
[----:B------:R-:W-:Y:S06]  /*be00*/  BRA `(.L_x_178) ;  /* 0x0000000000887947 */ /* 0x000fec0003800000 */
.L_x_177:
[----:B------:R-:W-:-:S05]  /*be10*/  VIADD R71, R69, 0xffffff03 ;  /* 0xffffff0345477836 */ /* 0x000fca0000000000 */
[----:B------:R-:W-:-:S13]  /*be20*/  ISETP.GT.U32.AND P0, PT, R71, 0x1, PT ;  /* 0x000000014700780c */ /* 0x000fda0003f04070 */
[----:B------:R-:W-:Y:S05]  /*be30*/  @P0 BRA `(.L_x_179) ;  /* 0x0000000000780947 */ /* 0x000fea0003800000 */
[----:B------:R-:W-:Y:S01]  /*be40*/  LOP3.LUT R17, R85, 0x7fffff, RZ, 0xc0, !PT ;  /* 0x007fffff55117812 */ /* 0x000fe200078ec0ff */
[----:B------:R-:W-:-:S03]  /*be50*/  IMAD.MOV.U32 R70, RZ, RZ, 0x3 ;  /* 0x00000003ff467424 */ /* 0x000fc600078e00ff */
[----:B------:R-:W-:Y:S02]  /*be60*/  LOP3.LUT R17, R17, 0x3f800000, RZ, 0xfc, !PT ;  /* 0x3f80000011117812 */ /* 0x000fe400078efcff */
[----:B------:R-:W-:Y:S02]  /*be70*/  SHF.L.U32 R70, R70, R71, RZ ;  /* 0x0000004746467219 */ /* 0x000fe400000006ff */
[----:B------:R-:W0:Y:S02]  /*be80*/  MUFU.RCP R68, R17 ;  /* 0x0000001100447308 */ /* 0x000e240000001000 */
[----:B0-----:R-:W-:-:S04]  /*be90*/  FFMA R19, R17, R68, -1 ;  /* 0xbf80000011137423 */ /* 0x001fc80000000044 */
[----:B------:R-:W-:-:S04]  /*bea0*/  FADD.FTZ R19, -R19, -RZ ;  /* 0x800000ff13137221 */ /* 0x000fc80000010100 */
[CCC-:B------:R-:W-:Y:S01]  /*beb0*/  FFMA.RM R67, R68.reuse, R19.reuse, R68.reuse ;  /* 0x0000001344437223 */ /* 0x1c0fe20000004044 */
[----:B------:R-:W-:-:S04]  /*bec0*/  FFMA.RP R68, R68, R19, R68 ;  /* 0x0000001344447223 */ /* 0x000fc80000008044 */
[C---:B------:R-:W-:Y:S02]  /*bed0*/  LOP3.LUT R19, R67.reuse, 0x7fffff, RZ, 0xc0, !PT ;  /* 0x007fffff43137812 */ /* 0x040fe400078ec0ff */
[----:B------:R-:W-:Y:S02]  /*bee0*/  FSETP.NEU.FTZ.AND P0, PT, R67, R68, PT ;  /* 0x000000444300720b */ /* 0x000fe40003f1d000 */
[----:B------:R-:W-:Y:S02]  /*bef0*/  LOP3.LUT R19, R19, 0x800000, RZ, 0xfc, !PT ;  /* 0x0080000013137812 */ /* 0x000fe400078efcff */
[----:B------:R-:W-:Y:S02]  /*bf00*/  SEL R67, RZ, 0xffffffff, !P0 ;  /* 0xffffffffff437807 */ /* 0x000fe40004000000 */
[----:B------:R-:W-:-:S03]  /*bf10*/  LOP3.LUT R70, R70, R19, RZ, 0xc0, !PT ;  /* 0x0000001346467212 */ /* 0x000fc600078ec0ff */
[----:B------:R-:W-:Y:S01]  /*bf20*/  IMAD.MOV R68, RZ, RZ, -R67 ;  /* 0x000000ffff447224 */ /* 0x000fe200078e0a43 */
[----:B------:R-:W-:-:S04]  /*bf30*/  SHF.R.U32.HI R70, RZ, R71, R70 ;  /* 0x00000047ff467219 */ /* 0x000fc80000011646 */
[--C-:B------:R-:W-:Y:S01]  /*bf40*/  LOP3.LUT P2, RZ, R68, R71, R19.reuse, 0xf8, !PT ;  /* 0x0000004744ff7212 */ /* 0x100fe2000784f813 */
[----:B------:R-:W-:Y:S01]  /*bf50*/  VIADD R68, R69, 0xffffff04 ;  /* 0xffffff0445447836 */ /* 0x000fe20000000000 */
[C---:B------:R-:W-:Y:S02]  /*bf60*/  LOP3.LUT P0, RZ, R70.reuse, 0x1, RZ, 0xc0, !PT ;  /* 0x0000000146ff7812 */ /* 0x040fe4000780c0ff */
[----:B------:R-:W-:Y:S02]  /*bf70*/  LOP3.LUT P3, RZ, R70, 0x2, RZ, 0xc0, !PT ;  /* 0x0000000246ff7812 */ /* 0x000fe4000786c0ff */
[----:B------:R-:W-:Y:S02]  /*bf80*/  SHF.R.U32.HI R68, RZ, R68, R19 ;  /* 0x00000044ff447219 */ /* 0x000fe40000011613 */
[----:B------:R-:W-:Y:S02]  /*bf90*/  PLOP3.LUT P0, PT, P0, P2, P3, 0xe0, 0x0 ;  /* 0x000000000000781c */ /* 0x000fe40000705c30 */
[----:B------:R-:W-:-:S02]  /*bfa0*/  LOP3.LUT P2, RZ, R85, 0x7fffff, RZ, 0xc0, !PT ;  /* 0x007fffff55ff7812 */ /* 0x000fc4000784c0ff */
[----:B------:R-:W-:-:S05]  /*bfb0*/  SEL R17, RZ, 0x1, !P0 ;  /* 0x00000001ff117807 */ /* 0x000fca0004000000 */
[----:B------:R-:W-:-:S05]  /*bfc0*/  IMAD.MOV R17, RZ, RZ, -R17 ;  /* 0x000000ffff117224 */ /* 0x000fca00078e0a11 */
[----:B------:R-:W-:-:S13]  /*bfd0*/  ISETP.GE.AND P0, PT, R17, RZ, PT ;  /* 0x000000ff1100720c */ /* 0x000fda0003f06270 */
[----:B------:R-:W-:-:S04]  /*bfe0*/  @!P0 VIADD R68, R68, 0x1 ;  /* 0x0000000144448836 */ /* 0x000fc80000000000 */
[----:B------:R-:W-:-:S05]  /*bff0*/  @!P2 IMAD.SHL.U32 R68, R68, 0x2, RZ ;  /* 0x000000024444a824 */ /* 0x000fca00078e00ff */
[----:B------:R-:W-:Y:S01]  /*c000*/  LOP3.LUT R19, R68, 0x80000000, R85, 0xf8, !PT ;  /* 0x8000000044137812 */ /* 0x000fe200078ef855 */
[----:B------:R-:W-:Y:S06]  /*c010*/  BRA `(.L_x_178) ;  /* 0x0000000000047947 */ /* 0x000fec0003800000 */
.L_x_179:
[----:B------:R0:W1:Y:S02]  /*c020*/  MUFU.RCP R19, R85 ;  /* 0x0000005500137308 */ /* 0x0000640000001000 */
.L_x_178:
[----:B------:R-:W-:Y:S05]  /*c030*/  BSYNC.RECONVERGENT B2 ;  /* 0x0000000000027941 */ /* 0x000fea0003800200 */
.L_x_176:
[----:B------:R-:W-:-:S04]  /*c040*/  IMAD.MOV.U32 R67, RZ, RZ, 0x0 ;  /* 0x00000000ff437424 */ /* 0x000fc800078e00ff */
[----:B01----:R-:W-:Y:S05]  /*c050*/  RET.REL.NODEC R66 `(MCScatteringSimulationKernel) ;  /* 0xffffff3c42e87950 */ /* 0x003fea0003c3ffff */
        .weak           $__internal_3_$__cuda_sm20_sqrt_rn_f32_slowpath
        .type           $__internal_3_$__cuda_sm20_sqrt_rn_f32_slowpath,@function
        .size           $__internal_3_$__cuda_sm20_sqrt_rn_f32_slowpath,($__internal_4_$__cuda_sm3x_div_rn_noftz_f32_slowpath - $__internal_3_$__cuda_sm20_sqrt_rn_f32_slowpath)
$__internal_3_$__cuda_sm20_sqrt_rn_f32_slowpath:
[----:B------:R-:W-:-:S13]  /*c060*/  LOP3.LUT P0, RZ, R85, 0x7fffffff, RZ, 0xc0, !PT ;  /* 0x7fffffff55ff7812 */ /* 0x000fda000780c0ff */
[----:B------:R-:W-:Y:S01]  /*c070*/  @!P0 IMAD.MOV.U32 R18, RZ, RZ, R85 ;  /* 0x000000ffff128224 */ /* 0x000fe200078e0055 */
[----:B------:R-:W-:Y:S06]  /*c080*/  @!P0 BRA `(.L_x_180) ;  /* 0x0000000000408947 */ /* 0x000fec0003800000 */
[----:B------:R-:W-:-:S13]  /*c090*/  FSETP.GEU.FTZ.AND P0, PT, R85, RZ, PT ;  /* 0x000000ff5500720b */ /* 0x000fda0003f1e000 */
[----:B------:R-:W-:Y:S01]  /*c0a0*/  @!P0 IMAD.MOV.U32 R18, RZ, RZ, 0x7fffffff ;  /* 0x7fffffffff128424 */ /* 0x000fe200078e00ff */
[----:B------:R-:W-:Y:S06]  /*c0b0*/  @!P0 BRA `(.L_x_180) ;  /* 0x0000000000348947 */ /* 0x000fec0003800000 */
[----:B------:R-:W-:-:S13]  /*c0c0*/  FSETP.GTU.FTZ.AND P0, PT, |R85|, +INF , PT ;  /* 0x7f8000005500780b */ /* 0x000fda0003f1c200 */
[----:B------:R-:W-:Y:S01]  /*c0d0*/  @P0 FADD.FTZ R18, R85, 1 ;  /* 0x3f80000055120421 */ /* 0x000fe20000010000 */
[----:B------:R-:W-:Y:S06]  /*c0e0*/  @P0 BRA `(.L_x_180) ;  /* 0x0000000000280947 */ /* 0x000fec0003800000 */
[----:B------:R-:W-:-:S13]  /*c0f0*/  FSETP.NEU.FTZ.AND P0, PT, |R85|, +INF , PT ;  /* 0x7f8000005500780b */ /* 0x000fda0003f1d200 */
[----:B------:R-:W-:-:S04]  /*c100*/  @P0 FFMA R19, R85, 1.84467440737095516160e+19, RZ ;  /* 0x5f80000055130823 */ /* 0x000fc800000000ff */
[----:B------:R-:W0:Y:S02]  /*c110*/  @P0 MUFU.RSQ R18, R19 ;  /* 0x0000001300120308 */ /* 0x000e240000001400 */
[----:B0-----:R-:W-:Y:S01]  /*c120*/  @P0 FMUL.FTZ R70, R19, R18 ;  /* 0x0000001213460220 */ /* 0x001fe20000410000 */
[----:B------:R-:W-:Y:S01]  /*c130*/  @P0 FMUL.FTZ R71, R18, 0.5 ;  /* 0x3f00000012470820 */ /* 0x000fe20000410000 */
[----:B------:R-:W-:Y:S02]  /*c140*/  @!P0 IMAD.MOV.U32 R18, RZ, RZ, R85 ;  /* 0x000000ffff128224 */ /* 0x000fe400078e0055 */
[----:B------:R-:W-:-:S04]  /*c150*/  @P0 FADD.FTZ R69, -R70, -RZ ;  /* 0x800000ff46450221 */ /* 0x000fc80000010100 */
[----:B------:R-:W-:-:S04]  /*c160*/  @P0 FFMA R69, R70, R69, R19 ;  /* 0x0000004546450223 */ /* 0x000fc80000000013 */
[----:B------:R-:W-:-:S04]  /*c170*/  @P0 FFMA R69, R69, R71, R70 ;  /* 0x0000004745450223 */ /* 0x000fc80000000046 */
[----:B------:R-:W-:-:S07]  /*c180*/  @P0 FMUL.FTZ R18, R69, 2.3283064365386962891e-10 ;  /* 0x2f80000045120820 */ /* 0x000fce0000410000 */
.L_x_180:
[----:B------:R-:W-:Y:S02]  /*c190*/  IMAD.MOV.U32 R71, RZ, RZ, R18 ;  /* 0x000000ffff477224 */ /* 0x000fe400078e0012 */
[----:B------:R-:W-:Y:S02]  /*c1a0*/  IMAD.MOV.U32 R18, RZ, RZ, R72 ;  /* 0x000000ffff127224 */ /* 0x000fe400078e0048 */
[----:B------:R-:W-:-:S04]  /*c1b0*/  IMAD.MOV.U32 R19, RZ, RZ, 0x0 ;  /* 0x00000000ff137424 */ /* 0x000fc800078e00ff */
[----:B------:R-:W-:Y:S05]  /*c1c0*/  RET.REL.NODEC R18 `(MCScatteringSimulationKernel) ;  /* 0xffffff3c128c7950 */ /* 0x000fea0003c3ffff */
        .weak           $__internal_4_$__cuda_sm3x_div_rn_noftz_f32_slowpath
        .type           $__internal_4_$__cuda_sm3x_div_rn_noftz_f32_slowpath,@function
        .size           $__internal_4_$__cuda_sm3x_div_rn_noftz_f32_slowpath,($MCScatteringSimulationKernel$__internal_accurate_pow - $__internal_4_$__cuda_sm3x_div_rn_noftz_f32_slowpath)
$__internal_4_$__cuda_sm3x_div_rn_noftz_f32_slowpath:
[--C-:B------:R-:W-:Y:S01]  /*c1d0*/  SHF.R.U32.HI R19, RZ, 0x17, R71.reuse ;  /* 0x00000017ff137819 */ /* 0x100fe20000011647 */
[----:B------:R-:W-:Y:S01]  /*c1e0*/  BSSY.RECONVERGENT B2, `(.L_x_181) ;  /* 0x0000063000027945 */ /* 0x000fe20003800200 */
[----:B------:R-:W-:Y:S01]  /*c1f0*/  SHF.R.U32.HI R72, RZ, 0x17, R18 ;  /* 0x00000017ff487819 */ /* 0x000fe20000011612 */
[----:B------:R-:W-:Y:S01]  /*c200*/  IMAD.MOV.U32 R73, RZ, RZ, R71 ;  /* 0x000000ffff497224 */ /* 0x000fe200078e0047 */
[----:B------:R-:W-:Y:S02]  /*c210*/  LOP3.LUT R19, R19, 0xff, RZ, 0xc0, !PT ;  /* 0x000000ff13137812 */ /* 0x000fe400078ec0ff */
[----:B------:R-:W-:-:S03]  /*c220*/  LOP3.LUT R76, R72, 0xff, RZ, 0xc0, !PT ;  /* 0x000000ff484c7812 */ /* 0x000fc600078ec0ff */
[----:B------:R-:W-:Y:S02]  /*c230*/  VIADD R77, R19, 0xffffffff ;  /* 0xffffffff134d7836 */ /* 0x000fe40000000000 */
[----:B------:R-:W-:-:S03]  /*c240*/  VIADD R74, R76, 0xffffffff ;  /* 0xffffffff4c4a7836 */ /* 0x000fc60000000000 */
[----:B------:R-:W-:-:S04]  /*c250*/  ISETP.GT.U32.AND P0, PT, R77, 0xfd, PT ;  /* 0x000000fd4d00780c */ /* 0x000fc80003f04070 */
[----:B------:R-:W-:-:S13]  /*c260*/  ISETP.GT.U32.OR P0, PT, R74, 0xfd, P0 ;  /* 0x000000fd4a00780c */ /* 0x000fda0000704470 */
[----:B------:R-:W-:Y:S01]  /*c270*/  @!P0 IMAD.MOV.U32 R72, RZ, RZ, RZ ;  /* 0x000000ffff488224 */ /* 0x000fe200078e00ff */
[----:B------:R-:W-:Y:S06]  /*c280*/  @!P0 BRA `(.L_x_182) ;  /* 0x00000000005c8947 */ /* 0x000fec0003800000 */
[----:B------:R-:W-:Y:S02]  /*c290*/  FSETP.GTU.FTZ.AND P0, PT, |R18|, +INF , PT ;  /* 0x7f8000001200780b */ /* 0x000fe40003f1c200 */
[----:B------:R-:W-:-:S04]  /*c2a0*/  FSETP.GTU.FTZ.AND P4, PT, |R71|, +INF , PT ;  /* 0x7f8000004700780b */ /* 0x000fc80003f9c200 */
[----:B------:R-:W-:-:S13]  /*c2b0*/  PLOP3.LUT P0, PT, P0, P4, PT, 0xf8, 0x8f ;  /* 0x00000000008f781c */ /* 0x000fda0000709f70 */
[----:B------:R-:W-:Y:S05]  /*c2c0*/  @P0 BRA `(.L_x_183) ;  /* 0x00000004004c0947 */ /* 0x000fea0003800000 */
[----:B------:R-:W-:-:S13]  /*c2d0*/  LOP3.LUT P0, RZ, R73, 0x7fffffff, R18, 0xc8, !PT ;  /* 0x7fffffff49ff7812 */ /* 0x000fda000780c812 */
[----:B------:R-:W-:Y:S05]  /*c2e0*/  @!P0 BRA `(.L_x_184) ;  /* 0x00000004003c8947 */ /* 0x000fea0003800000 */
[C---:B------:R-:W-:Y:S02]  /*c2f0*/  FSETP.NEU.FTZ.AND P4, PT, |R18|.reuse, +INF , PT ;  /* 0x7f8000001200780b */ /* 0x040fe40003f9d200 */
[----:B------:R-:W-:Y:S02]  /*c300*/  FSETP.NEU.FTZ.AND P5, PT, |R71|, +INF , PT ;  /* 0x7f8000004700780b */ /* 0x000fe40003fbd200 */
[----:B------:R-:W-:-:S11]  /*c310*/  FSETP.NEU.FTZ.AND P0, PT, |R18|, +INF , PT ;  /* 0x7f8000001200780b */ /* 0x000fd60003f1d200 */
[----:B------:R-:W-:Y:S05]  /*c320*/  @!P5 BRA !P4, `(.L_x_184) ;  /* 0x00000004002cd947 */ /* 0x000fea0006000000 */
[----:B------:R-:W-:-:S04]  /*c330*/  LOP3.LUT P4, RZ, R18, 0x7fffffff, RZ, 0xc0, !PT ;  /* 0x7fffffff12ff7812 */ /* 0x000fc8000788c0ff */
[----:B------:R-:W-:-:S13]  /*c340*/  PLOP3.LUT P4, PT, P5, P4, PT, 0x2f, 0xf2 ;  /* 0x0000000000f2781c */ /* 0x000fda0002f88577 */
[----:B------:R-:W-:Y:S05]  /*c350*/  @P4 BRA `(.L_x_185) ;  /* 0x0000000400184947 */ /* 0x000fea0003800000 */
[----:B------:R-:W-:-:S04]  /*c360*/  LOP3.LUT P4, RZ, R73, 0x7fffffff, RZ, 0xc0, !PT ;  /* 0x7fffffff49ff7812 */ /* 0x000fc8000788c0ff */
[----:B------:R-:W-:-:S13]  /*c370*/  PLOP3.LUT P0, PT, P0, P4, PT, 0x2f, 0xf2 ;  /* 0x0000000000f2781c */ /* 0x000fda0000708577 */
[----:B------:R-:W-:Y:S05]  /*c380*/  @P0 BRA `(.L_x_186) ;  /* 0x0000000400000947 */ /* 0x000fea0003800000 */
[----:B------:R-:W-:Y:S02]  /*c390*/  ISETP.GE.AND P0, PT, R74, RZ, PT ;  /* 0x000000ff4a00720c */ /* 0x000fe40003f06270 */
[----:B------:R-:W-:-:S11]  /*c3a0*/  ISETP.GE.AND P4, PT, R77, RZ, PT ;  /* 0x000000ff4d00720c */ /* 0x000fd60003f86270 */
[----:B------:R-:W-:Y:S02]  /*c3b0*/  @P0 IMAD.MOV.U32 R72, RZ, RZ, RZ ;  /* 0x000000ffff480224 */ /* 0x000fe400078e00ff */
[----:B------:R-:W-:Y:S01]  /*c3c0*/  @!P0 FFMA R18, R18, 1.84467440737095516160e+19, RZ ;  /* 0x5f80000012128823 */ /* 0x000fe200000000ff */
[----:B------:R-:W-:Y:S02]  /*c3d0*/  @!P0 IMAD.MOV.U32 R72, RZ, RZ, -0x40 ;  /* 0xffffffc0ff488424 */ /* 0x000fe400078e00ff */
[----:B------:R-:W-:Y:S02]  /*c3e0*/  @!P4 FFMA R73, R71, 1.84467440737095516160e+19, RZ ;  /* 0x5f8000004749c823 */ /* 0x000fe400000000ff */
[----:B------:R-:W-:-:S07]  /*c3f0*/  @!P4 VIADD R72, R72, 0x40 ;  /* 0x000000404848c836 */ /* 0x000fce0000000000 */
.L_x_182:
[----:B------:R-:W-:Y:S01]  /*c400*/  LEA R74, R19, 0xc0800000, 0x17 ;  /* 0xc0800000134a7811 */ /* 0x000fe200078eb8ff */
[----:B------:R-:W-:Y:S01]  /*c410*/  VIADD R76, R76, 0xffffff81 ;  /* 0xffffff814c4c7836 */ /* 0x000fe20000000000 */
[----:B------:R-:W-:Y:S03]  /*c420*/  BSSY.RECONVERGENT B3, `(.L_x_187) ;  /* 0x0000035000037945 */ /* 0x000fe60003800200 */
[----:B------:R-:W-:Y:S02]  /*c430*/  IMAD.IADD R78, R73, 0x1, -R74 ;  /* 0x00000001494e7824 */ /* 0x000fe400078e0a4a */
[----:B------:R-:W-:Y:S02]  /*c440*/  IMAD R18, R76, -0x800000, R18 ;  /* 0xff8000004c127824 */ /* 0x000fe400078e0212 */
[----:B------:R-:W0:Y:S01]  /*c450*/  MUFU.RCP R73, R78 ;  /* 0x0000004e00497308 */ /* 0x000e220000001000 */
[----:B------:R-:W-:-:S04]  /*c460*/  FADD.FTZ R77, -R78, -RZ ;  /* 0x800000ff4e4d7221 */ /* 0x000fc80000010100 */
[----:B0-----:R-:W-:-:S04]  /*c470*/  FFMA R74, R73, R77, 1 ;  /* 0x3f800000494a7423 */ /* 0x001fc8000000004d */
[----:B------:R-:W-:-:S04]  /*c480*/  FFMA R73, R73, R74, R73 ;  /* 0x0000004a49497223 */ /* 0x000fc80000000049 */
[----:B------:R-:W-:-:S04]  /*c490*/  FFMA R74, R18, R73, RZ ;  /* 0x00000049124a7223 */ /* 0x000fc800000000ff */
[----:B------:R-:W-:-:S04]  /*c4a0*/  FFMA R79, R77, R74, R18 ;  /* 0x0000004a4d4f7223 */ /* 0x000fc80000000012 */
[----:B------:R-:W-:Y:S01]  /*c4b0*/  FFMA R74, R73, R79, R74 ;  /* 0x0000004f494a7223 */ /* 0x000fe2000000004a */
[----:B------:R-:W-:-:S03]  /*c4c0*/  IADD3 R79, PT, PT, R76, 0x7f, -R19 ;  /* 0x0000007f4c4f7810 */ /* 0x000fc60007ffe813 */
[----:B------:R-:W-:Y:S02]  /*c4d0*/  FFMA R77, R77, R74, R18 ;  /* 0x0000004a4d4d7223 */ /* 0x000fe40000000012 */
[----:B------:R-:W-:Y:S02]  /*c4e0*/  IMAD.IADD R79, R79, 0x1, R72 ;  /* 0x000000014f4f7824 */ /* 0x000fe400078e0248 */
[----:B------:R-:W-:-:S05]  /*c4f0*/  FFMA R18, R73, R77, R74 ;  /* 0x0000004d49127223 */ /* 0x000fca000000004a */
[----:B------:R-:W-:-:S04]  /*c500*/  SHF.R.U32.HI R19, RZ, 0x17, R18 ;  /* 0x00000017ff137819 */ /* 0x000fc80000011612 */
[----:B------:R-:W-:-:S05]  /*c510*/  LOP3.LUT R19, R19, 0xff, RZ, 0xc0, !PT ;  /* 0x000000ff13137812 */ /* 0x000fca00078ec0ff */
[----:B------:R-:W-:-:S04]  /*c520*/  IMAD.IADD R76, R19, 0x1, R79 ;  /* 0x00000001134c7824 */ /* 0x000fc800078e024f */
[----:B------:R-:W-:-:S05]  /*c530*/  VIADD R19, R76, 0xffffffff ;  /* 0xffffffff4c137836 */ /* 0x000fca0000000000 */
[----:B------:R-:W-:-:S13]  /*c540*/  ISETP.GE.U32.AND P0, PT, R19, 0xfe, PT ;  /* 0x000000fe1300780c */ /* 0x000fda0003f06070 */
[----:B------:R-:W-:Y:S05]  /*c550*/  @!P0 BRA `(.L_x_188) ;  /* 0x0000000000808947 */ /* 0x000fea0003800000 */
[----:B------:R-:W-:-:S13]  /*c560*/  ISETP.GT.AND P0, PT, R76, 0xfe, PT ;  /* 0x000000fe4c00780c */ /* 0x000fda0003f04270 */
[----:B------:R-:W-:Y:S05]  /*c570*/  @P0 BRA `(.L_x_189) ;  /* 0x00000000006c0947 */ /* 0x000fea0003800000 */
[----:B------:R-:W-:-:S13]  /*c580*/  ISETP.GE.AND P0, PT, R76, 0x1, PT ;  /* 0x000000014c00780c */ /* 0x000fda0003f06270 */
[----:B------:R-:W-:Y:S05]  /*c590*/  @P0 BRA `(.L_x_190) ;  /* 0x0000000000740947 */ /* 0x000fea0003800000 */
[----:B------:R-:W-:Y:S02]  /*c5a0*/  ISETP.GE.AND P0, PT, R76, -0x18, PT ;  /* 0xffffffe84c00780c */ /* 0x000fe40003f06270 */
[----:B------:R-:W-:-:S11]  /*c5b0*/  LOP3.LUT R18, R18, 0x80000000, RZ, 0xc0, !PT ;  /* 0x8000000012127812 */ /* 0x000fd600078ec0ff */
[----:B------:R-:W-:Y:S05]  /*c5c0*/  @!P0 BRA `(.L_x_190) ;  /* 0x0000000000688947 */ /* 0x000fea0003800000 */
[-CC-:B------:R-:W-:Y:S01]  /*c5d0*/  FFMA.RZ R19, R73, R77.reuse, R74.reuse ;  /* 0x0000004d49137223 */ /* 0x180fe2000000c04a */
[C---:B------:R-:W-:Y:S02]  /*c5e0*/  ISETP.NE.AND P5, PT, R76.reuse, RZ, PT ;  /* 0x000000ff4c00720c */ /* 0x040fe40003fa5270 */
[C---:B------:R-:W-:Y:S02]  /*c5f0*/  ISETP.NE.AND P4, PT, R76.reuse, RZ, PT ;  /* 0x000000ff4c00720c */ /* 0x040fe40003f85270 */
[----:B------:R-:W-:Y:S01]  /*c600*/  LOP3.LUT R72, R19, 0x7fffff, RZ, 0xc0, !PT ;  /* 0x007fffff13487812 */ /* 0x000fe200078ec0ff */
[CCC-:B------:R-:W-:Y:S01]  /*c610*/  FFMA.RP R19, R73.reuse, R77.reuse, R74.reuse ;  /* 0x0000004d49137223 */ /* 0x1c0fe2000000804a */
[----:B------:R-:W-:Y:S01]  /*c620*/  FFMA.RM R74, R73, R77, R74 ;  /* 0x0000004d494a7223 */ /* 0x000fe2000000404a */
[----:B------:R-:W-:Y:S01]  /*c630*/  VIADD R73, R76, 0x20 ;  /* 0x000000204c497836 */ /* 0x000fe20000000000 */
[----:B------:R-:W-:Y:S01]  /*c640*/  LOP3.LUT R72, R72, 0x800000, RZ, 0xfc, !PT ;  /* 0x0080000048487812 */ /* 0x000fe200078efcff */
[----:B------:R-:W-:-:S02]  /*c650*/  IMAD.MOV R76, RZ, RZ, -R76 ;  /* 0x000000ffff4c7224 */ /* 0x000fc400078e0a4c */
[----:B------:R-:W-:Y:S02]  /*c660*/  FSETP.NEU.FTZ.AND P0, PT, R19, R74, PT ;  /* 0x0000004a1300720b */ /* 0x000fe40003f1d000 */
[----:B------:R-:W-:Y:S02]  /*c670*/  SHF.L.U32 R73, R72, R73, RZ ;  /* 0x0000004948497219 */ /* 0x000fe400000006ff */
[----:B------:R-:W-:Y:S02]  /*c680*/  SEL R19, R76, RZ, P5 ;  /* 0x000000ff4c137207 */ /* 0x000fe40002800000 */
[----:B------:R-:W-:Y:S02]  /*c690*/  ISETP.NE.AND P4, PT, R73, RZ, P4 ;  /* 0x000000ff4900720c */ /* 0x000fe40002785270 */
[----:B------:R-:W-:Y:S02]  /*c6a0*/  SHF.R.U32.HI R19, RZ, R19, R72 ;  /* 0x00000013ff137219 */ /* 0x000fe40000011648 */
[----:B------:R-:W-:-:S02]  /*c6b0*/  PLOP3.LUT P0, PT, P0, P4, PT, 0xf8, 0x8f ;  /* 0x00000000008f781c */ /* 0x000fc40000709f70 */
[----:B------:R-:W-:Y:S02]  /*c6c0*/  SHF.R.U32.HI R73, RZ, 0x1, R19 ;  /* 0x00000001ff497819 */ /* 0x000fe40000011613 */
[----:B------:R-:W-:-:S04]  /*c6d0*/  SEL R72, RZ, 0x1, !P0 ;  /* 0x00000001ff487807 */ /* 0x000fc80004000000 */
[----:B------:R-:W-:-:S04]  /*c6e0*/  LOP3.LUT R72, R72, 0x1, R73, 0xf8, !PT ;  /* 0x0000000148487812 */ /* 0x000fc800078ef849 */
[----:B------:R-:W-:-:S05]  /*c6f0*/  LOP3.LUT R72, R72, R19, RZ, 0xc0, !PT ;  /* 0x0000001348487212 */ /* 0x000fca00078ec0ff */
[----:B------:R-:W-:-:S05]  /*c700*/  IMAD.IADD R73, R73, 0x1, R72 ;  /* 0x0000000149497824 */ /* 0x000fca00078e0248 */
[----:B------:R-:W-:Y:S01]  /*c710*/  LOP3.LUT R18, R73, R18, RZ, 0xfc, !PT ;  /* 0x0000001249127212 */ /* 0x000fe200078efcff */
[----:B------:R-:W-:Y:S06]  /*c720*/  BRA `(.L_x_190) ;  /* 0x0000000000107947 */ /* 0x000fec0003800000 */
.L_x_189:
[----:B------:R-:W-:-:S04]  /*c730*/  LOP3.LUT R18, R18, 0x80000000, RZ, 0xc0, !PT ;  /* 0x8000000012127812 */ /* 0x000fc800078ec0ff */
[----:B------:R-:W-:Y:S01]  /*c740*/  LOP3.LUT R18, R18, 0x7f800000, RZ, 0xfc, !PT ;  /* 0x7f80000012127812 */ /* 0x000fe200078efcff */
[----:B------:R-:W-:Y:S06]  /*c750*/  BRA `(.L_x_190) ;  /* 0x0000000000047947 */ /* 0x000fec0003800000 */
.L_x_188:
[----:B------:R-:W-:-:S07]  /*c760*/  IMAD R18, R79, 0x800000, R18 ;  /* 0x008000004f127824 */ /* 0x000fce00078e0212 */
.L_x_190:
[----:B------:R-:W-:Y:S05]  /*c770*/  BSYNC.RECONVERGENT B3 ;  /* 0x0000000000037941 */ /* 0x000fea0003800200 */
.L_x_187:
[----:B------:R-:W-:Y:S05]  /*c780*/  BRA `(.L_x_191) ;  /* 0x0000000000207947 */ /* 0x000fea0003800000 */
.L_x_186:
[----:B------:R-:W-:-:S04]  /*c790*/  LOP3.LUT R18, R73, 0x80000000, R18, 0x48, !PT ;  /* 0x8000000049127812 */ /* 0x000fc800078e4812 */
[----:B------:R-:W-:Y:S01]  /*c7a0*/  LOP3.LUT R18, R18, 0x7f800000, RZ, 0xfc, !PT ;  /* 0x7f80000012127812 */ /* 0x000fe200078efcff */
[----:B------:R-:W-:Y:S06]  /*c7b0*/  BRA `(.L_x_191) ;  /* 0x0000000000147947 */ /* 0x000fec0003800000 */
.L_x_185:
[----:B------:R-:W-:Y:S01]  /*c7c0*/  LOP3.LUT R18, R73, 0x80000000, R18, 0x48, !PT ;  /* 0x8000000049127812 */ /* 0x000fe200078e4812 */
[----:B------:R-:W-:Y:S06]  /*c7d0*/  BRA `(.L_x_191) ;  /* 0x00000000000c7947 */ /* 0x000fec0003800000 */
.L_x_184:
[----:B------:R-:W0:Y:S01]  /*c7e0*/  MUFU.RSQ R18, -QNAN ;  /* 0xffc0000000127908 */ /* 0x000e220000001400 */
[----:B------:R-:W-:Y:S05]  /*c7f0*/  BRA `(.L_x_191) ;  /* 0x0000000000047947 */ /* 0x000fea0003800000 */
.L_x_183:
[----:B------:R-:W-:-:S07]  /*c800*/  FADD.FTZ R18, R18, R71 ;  /* 0x0000004712127221 */ /* 0x000fce0000010000 */
.L_x_191:
[----:B------:R-:W-:Y:S05]  /*c810*/  BSYNC.RECONVERGENT B2 ;  /* 0x0000000000027941 */ /* 0x000fea0003800200 */
.L_x_181:
[----:B0-----:R-:W-:Y:S02]  /*c820*/  IMAD.MOV.U32 R72, RZ, RZ, R18 ;  /* 0x000000ffff487224 */ /* 0x001fe400078e0012 */
[----:B------:R-:W-:Y:S02]  /*c830*/  IMAD.MOV.U32 R18, RZ, RZ, R69 ;  /* 0x000000ffff127224 */ /* 0x000fe400078e0045 */
[----:B------:R-:W-:-:S04]  /*c840*/  IMAD.MOV.U32 R19, RZ, RZ, 0x0 ;  /* 0x00000000ff137424 */ /* 0x000fc800078e00ff */
[----:B------:R-:W-:Y:S05]  /*c850*/  RET.REL.NODEC R18 `(MCScatteringSimulationKernel) ;  /* 0xffffff3412e87950 */ /* 0x000fea0003c3ffff */
        .type           $MCScatteringSimulationKernel$__internal_accurate_pow,@function
        .size           $MCScatteringSimulationKernel$__internal_accurate_pow,(.L_x_199 - $MCScatteringSimulationKernel$__internal_accurate_pow)
$MCScatteringSimulationKernel$__internal_accurate_pow:
[----:B------:R-:W-:Y:S01]  /*c860*/  ISETP.GT.U32.AND P0, PT, R83, 0xfffff, PT ;  /* 0x000fffff5300780c */ /* 0x000fe20003f04070 */
[--C-:B------:R-:W-:Y:S01]  /*c870*/  IMAD.MOV.U32 R18, RZ, RZ, R66.reuse ;  /* 0x000000ffff127224 */ /* 0x100fe200078e0042 */
[----:B------:R-:W-:Y:S01]  /*c880*/  UMOV UR8, 0x7d2cafe2 ;  /* 0x7d2cafe200087882 */ /* 0x000fe20000000000 */
[----:B------:R-:W-:Y:S01]  /*c890*/  IMAD.MOV.U32 R19, RZ, RZ, R83 ;  /* 0x000000ffff137224 */ /* 0x000fe200078e0053 */
[----:B------:R-:W-:Y:S01]  /*c8a0*/  UMOV UR9, 0x3eb0f5ff ;  /* 0x3eb0f5ff00097882 */ /* 0x000fe20000000000 */
[----:B------:R-:W-:Y:S01]  /*c8b0*/  IMAD.MOV.U32 R68, RZ, RZ, R66 ;  /* 0x000000ffff447224 */ /* 0x000fe200078e0042 */
[----:B------:R-:W-:Y:S01]  /*c8c0*/  UMOV UR12, 0x3b39803f ;  /* 0x3b39803f000c7882 */ /* 0x000fe20000000000 */
[----:B------:R-:W-:Y:S01]  /*c8d0*/  IMAD.MOV.U32 R66, RZ, RZ, RZ ;  /* 0x000000ffff427224 */ /* 0x000fe200078e00ff */
[----:B------:R-:W-:-:S05]  /*c8e0*/  UMOV UR13, 0x3c7abc9e ;  /* 0x3c7abc9e000d7882 */ /* 0x000fca0000000000 */
[----:B------:R-:W-:Y:S01]  /*c8f0*/  @!P0 DMUL R86, R18, 1.80143985094819840000e+16 ;  /* 0x4350000012568828 */ /* 0x000fe20000000000 */
[----:B------:R-:W-:-:S09]  /*c900*/  IMAD.MOV.U32 R18, RZ, RZ, R83 ;  /* 0x000000ffff127224 */ /* 0x000fd200078e0053 */
[----:B------:R-:W-:Y:S02]  /*c910*/  @!P0 IMAD.MOV.U32 R18, RZ, RZ, R87 ;  /* 0x000000ffff128224 */ /* 0x000fe400078e0057 */
[----:B------:R-:W-:-:S03]  /*c920*/  @!P0 IMAD.MOV.U32 R68, RZ, RZ, R86 ;  /* 0x000000ffff448224 */ /* 0x000fc600078e0056 */
[----:B------:R-:W-:-:S04]  /*c930*/  LOP3.LUT R18, R18, 0x800fffff, RZ, 0xc0, !PT ;  /* 0x800fffff12127812 */ /* 0x000fc800078ec0ff */
[----:B------:R-:W-:-:S04]  /*c940*/  LOP3.LUT R69, R18, 0x3ff00000, RZ, 0xfc, !PT ;  /* 0x3ff0000012457812 */ /* 0x000fc800078efcff */
[----:B------:R-:W-:-:S13]  /*c950*/  ISETP.GE.U32.AND P2, PT, R69, 0x3ff6a09f, PT ;  /* 0x3ff6a09f4500780c */ /* 0x000fda0003f46070 */
[----:B------:R-:W-:-:S04]  /*c960*/  @P2 VIADD R19, R69, 0xfff00000 ;  /* 0xfff0000045132836 */ /* 0x000fc80000000000 */
[----:B------:R-:W-:-:S06]  /*c970*/  @P2 IMAD.MOV.U32 R69, RZ, RZ, R19 ;  /* 0x000000ffff452224 */ /* 0x000fcc00078e0013 */
[C---:B------:R-:W-:Y:S02]  /*c980*/  DADD R72, R68.reuse, 1 ;  /* 0x3ff0000044487429 */ /* 0x040fe40000000000 */
[----:B------:R-:W-:-:S04]  /*c990*/  DADD R68, R68, -1 ;  /* 0xbff0000044447429 */ /* 0x000fc80000000000 */
[----:B------:R-:W0:Y:S02]  /*c9a0*/  MUFU.RCP64H R67, R73 ;  /* 0x0000004900437308 */ /* 0x000e240000001800 */
[----:B0-----:R-:W-:-:S08]  /*c9b0*/  DFMA R18, -R72, R66, 1 ;  /* 0x3ff000004812742b */ /* 0x001fd00000000142 */
[----:B------:R-:W-:-:S08]  /*c9c0*/  DFMA R18, R18, R18, R18 ;  /* 0x000000121212722b */ /* 0x000fd00000000012 */
[----:B------:R-:W-:Y:S01]  /*c9d0*/  DFMA R66, R66, R18, R66 ;  /* 0x000000124242722b */ /* 0x000fe20000000042 */
[----:B------:R-:W-:Y:S02]  /*c9e0*/  IMAD.MOV.U32 R18, RZ, RZ, 0x41ad3b5a ;  /* 0x41ad3b5aff127424 */ /* 0x000fe400078e00ff */
[----:B------:R-:W-:-:S05]  /*c9f0*/  IMAD.MOV.U32 R19, RZ, RZ, 0x3ed0f5d2 ;  /* 0x3ed0f5d2ff137424 */ /* 0x000fca00078e00ff */
[----:B------:R-:W-:-:S08]  /*ca00*/  DMUL R84, R68, R66 ;  /* 0x0000004244547228 */ /* 0x000fd00000000000 */
[----:B------:R-:W-:-:S08]  /*ca10*/  DFMA R84, R68, R66, R84 ;  /* 0x000000424454722b */ /* 0x000fd00000000054 */
[----:B------:R-:W-:Y:S02]  /*ca20*/  DMUL R70, R84, R84 ;  /* 0x0000005454467228 */ /* 0x000fe40000000000 */
[----:B------:R-:W-:-:S06]  /*ca30*/  DADD R78, R68, -R84 ;  /* 0x00000000444e7229 */ /* 0x000fcc0000000854 */
[----:B------:R-:W-:Y:S01]  /*ca40*/  DFMA R18, R70, UR8, R18 ;  /* 0x0000000846127c2b */ /* 0x000fe20008000012 */
[----:B------:R-:W-:Y:S01]  /*ca50*/  UMOV UR8, 0x75488a3f ;  /* 0x75488a3f00087882 */ /* 0x000fe20000000000 */
[----:B------:R-:W-:Y:S01]  /*ca60*/  UMOV UR9, 0x3ef3b20a ;  /* 0x3ef3b20a00097882 */ /* 0x000fe20000000000 */
[----:B------:R-:W-:-:S05]  /*ca70*/  DADD R78, R78, R78 ;  /* 0x000000004e4e7229 */ /* 0x000fca000000004e */
[----:B------:R-:W-:Y:S01]  /*ca80*/  DFMA R18, R70, R18, UR8 ;  /* 0x0000000846127e2b */ /* 0x000fe20008000012 */
[----:B------:R-:W-:Y:S01]  /*ca90*/  UMOV UR8, 0xe4faecd5 ;  /* 0xe4faecd500087882 */ /* 0x000fe20000000000 */
[----:B------:R-:W-:Y:S01]  /*caa0*/  UMOV UR9, 0x3f1745cd ;  /* 0x3f1745cd00097882 */ /* 0x000fe20000000000 */
[-C--:B------:R-:W-:Y:S02]  /*cab0*/  DFMA R78, R68, -R84.reuse, R78 ;  /* 0x80000054444e722b */ /* 0x080fe4000000004e */
[----:B------:R-:W-:-:S03]  /*cac0*/  DMUL R68, R84, R84 ;  /* 0x0000005454447228 */ /* 0x000fc60000000000 */
[----:B------:R-:W-:Y:S01]  /*cad0*/  DFMA R18, R70, R18, UR8 ;  /* 0x0000000846127e2b */ /* 0x000fe20008000012 */
[----:B------:R-:W-:Y:S01]  /*cae0*/  UMOV UR8, 0x258a578b ;  /* 0x258a578b00087882 */ /* 0x000fe20000000000 */
[----:B------:R-:W-:Y:S01]  /*caf0*/  UMOV UR9, 0x3f3c71c7 ;  /* 0x3f3c71c700097882 */ /* 0x000fe20000000000 */
[----:B------:R-:W-:-:S05]  /*cb00*/  DMUL R78, R66, R78 ;  /* 0x0000004e424e7228 */ /* 0x000fca0000000000 */
[----:B------:R-:W-:Y:S01]  /*cb10*/  DFMA R18, R70, R18, UR8 ;  /* 0x0000000846127e2b */ /* 0x000fe20008000012 */
[----:B------:R-:W-:Y:S01]  /*cb20*/  UMOV UR8, 0x9242b910 ;  /* 0x9242b91000087882 */ /* 0x000fe20000000000 */
[----:B------:R-:W-:-:S03]  /*cb30*/  UMOV UR9, 0x3f624924 ;  /* 0x3f62492400097882 */ /* 0x000fc60000000000 */
[----:B------:R-:W-:Y:S02]  /*cb40*/  VIADD R73, R79, 0x100000 ;  /* 0x001000004f497836 */ /* 0x000fe40000000000 */
[----:B------:R-:W-:Y:S01]  /*cb50*/  IMAD.MOV.U32 R72, RZ, RZ, R78 ;  /* 0x000000ffff487224 */ /* 0x000fe200078e004e */
[----:B------:R-:W-:Y:S01]  /*cb60*/  DFMA R18, R70, R18, UR8 ;  /* 0x0000000846127e2b */ /* 0x000fe20008000012 */
[----:B------:R-:W-:Y:S01]  /*cb70*/  UMOV UR8, 0x99999dfb ;  /* 0x99999dfb00087882 */ /* 0x000fe20000000000 */
[----:B------:R-:W-:-:S06]  /*cb80*/  UMOV UR9, 0x3f899999 ;  /* 0x3f89999900097882 */ /* 0x000fcc0000000000 */
[----:B------:R-:W-:Y:S01]  /*cb90*/  DFMA R18, R70, R18, UR8 ;  /* 0x0000000846127e2b */ /* 0x000fe20008000012 */
[----:B------:R-:W-:Y:S01]  /*cba0*/  UMOV UR8, 0x55555555 ;  /* 0x5555555500087882 */ /* 0x000fe20000000000 */
[----:B------:R-:W-:-:S06]  /*cbb0*/  UMOV UR9, 0x3fb55555 ;  /* 0x3fb5555500097882 */ /* 0x000fcc0000000000 */
[----:B------:R-:W-:-:S08]  /*cbc0*/  DFMA R74, R70, R18, UR8 ;  /* 0x00000008464a7e2b */ /* 0x000fd00008000012 */
[----:B------:R-:W-:Y:S01]  /*cbd0*/  DADD R66, -R74, UR8 ;  /* 0x000000084a427e29 */ /* 0x000fe20008000100 */
[----:B------:R-:W-:Y:S01]  /*cbe0*/  UMOV UR8, 0xb9e7b0 ;  /* 0x00b9e7b000087882 */ /* 0x000fe20000000000 */
[----:B------:R-:W-:-:S06]  /*cbf0*/  UMOV UR9, 0x3c46a4cb ;  /* 0x3c46a4cb00097882 */ /* 0x000fcc0000000000 */
[----:B------:R-:W-:Y:S02]  /*cc00*/  DFMA R66, R70, R18, R66 ;  /* 0x000000124642722b */ /* 0x000fe40000000042 */
[C---:B------:R-:W-:Y:S02]  /*cc10*/  DFMA R70, R84.reuse, R84, -R68 ;  /* 0x000000545446722b */ /* 0x040fe40000000844 */
[----:B------:R-:W-:-:S04]  /*cc20*/  DMUL R18, R84, R68 ;  /* 0x0000004454127228 */ /* 0x000fc80000000000 */
[----:B------:R-:W-:Y:S01]  /*cc30*/  DADD R66, R66, -UR8 ;  /* 0x8000000842427e29 */ /* 0x000fe20008000000 */
[----:B------:R-:W-:Y:S01]  /*cc40*/  UMOV UR8, 0x80000000 ;  /* 0x8000000000087882 */ /* 0x000fe20000000000 */
[C---:B------:R-:W-:Y:S01]  /*cc50*/  DFMA R72, R84.reuse, R72, R70 ;  /* 0x000000485448722b */ /* 0x040fe20000000046 */
[----:B------:R-:W-:Y:S01]  /*cc60*/  UMOV UR9, 0x43300000 ;  /* 0x4330000000097882 */ /* 0x000fe20000000000 */
[----:B------:R-:W-:-:S08]  /*cc70*/  DFMA R70, R84, R68, -R18 ;  /* 0x000000445446722b */ /* 0x000fd00000000812 */
[----:B------:R-:W-:Y:S02]  /*cc80*/  DFMA R70, R78, R68, R70 ;  /* 0x000000444e46722b */ /* 0x000fe40000000046 */
[----:B------:R-:W-:-:S06]  /*cc90*/  DADD R68, R74, R66 ;  /* 0x000000004a447229 */ /* 0x000fcc0000000042 */
[----:B------:R-:W-:Y:S02]  /*cca0*/  DFMA R70, R84, R72, R70 ;  /* 0x000000485446722b */ /* 0x000fe40000000046 */
[----:B------:R-:W-:Y:S02]  /*ccb0*/  DMUL R72, R68, R18 ;  /* 0x0000001244487228 */ /* 0x000fe40000000000 */
[----:B------:R-:W-:-:S06]  /*ccc0*/  DADD R74, R74, -R68 ;  /* 0x000000004a4a7229 */ /* 0x000fcc0000000844 */
[----:B------:R-:W-:Y:S02]  /*ccd0*/  DFMA R76, R68, R18, -R72 ;  /* 0x00000012444c722b */ /* 0x000fe40000000848 */
[----:B------:R-:W-:-:S06]  /*cce0*/  DADD R74, R66, R74 ;  /* 0x00000000424a7229 */ /* 0x000fcc000000004a */
[----:B------:R-:W-:Y:S01]  /*ccf0*/  DFMA R70, R68, R70, R76 ;  /* 0x000000464446722b */ /* 0x000fe2000000004c */
[----:B------:R-:W-:-:S07]  /*cd00*/  IMAD.MOV.U32 R69, RZ, RZ, 0x43300000 ;  /* 0x43300000ff457424 */ /* 0x000fce00078e00ff */
[----:B------:R-:W-:-:S08]  /*cd10*/  DFMA R70, R74, R18, R70 ;  /* 0x000000124a46722b */ /* 0x000fd00000000046 */
[----:B------:R-:W-:-:S08]  /*cd20*/  DADD R66, R72, R70 ;  /* 0x0000000048427229 */ /* 0x000fd00000000046 */
[--C-:B------:R-:W-:Y:S02]  /*cd30*/  DADD R18, R84, R66.reuse ;  /* 0x0000000054127229 */ /* 0x100fe40000000042 */
[----:B------:R-:W-:-:S06]  /*cd40*/  DADD R72, R72, -R66 ;  /* 0x0000000048487229 */ /* 0x000fcc0000000842 */
[----:B------:R-:W-:Y:S02]  /*cd50*/  DADD R84, R84, -R18 ;  /* 0x0000000054547229 */ /* 0x000fe40000000812 */
[----:B------:R-:W-:-:S06]  /*cd60*/  DADD R72, R70, R72 ;  /* 0x0000000046487229 */ /* 0x000fcc0000000048 */
[----:B------:R-:W-:Y:S01]  /*cd70*/  DADD R84, R66, R84 ;  /* 0x0000000042547229 */ /* 0x000fe20000000054 */
[----:B------:R-:W-:Y:S02]  /*cd80*/  SHF.R.U32.HI R66, RZ, 0x14, R83 ;  /* 0x00000014ff427819 */ /* 0x000fe40000011653 */
[----:B------:R-:W-:-:S05]  /*cd90*/  @!P0 LEA.HI R66, R87, 0xffffffca, RZ, 0xc ;  /* 0xffffffca57428811 */ /* 0x000fca00078f60ff */
[----:B------:R-:W-:Y:S01]  /*cda0*/  DADD R72, R72, R84 ;  /* 0x0000000048487229 */ /* 0x000fe20000000054 */
[C---:B------:R-:W-:Y:S02]  /*cdb0*/  VIADD R68, R66.reuse, 0xfffffc01 ;  /* 0xfffffc0142447836 */ /* 0x040fe40000000000 */
[----:B------:R-:W-:-:S05]  /*cdc0*/  @P2 VIADD R68, R66, 0xfffffc02 ;  /* 0xfffffc0242442836 */ /* 0x000fca0000000000 */
[----:B------:R-:W-:Y:S01]  /*cdd0*/  DADD R78, R78, R72 ;  /* 0x000000004e4e7229 */ /* 0x000fe20000000048 */
[----:B------:R-:W-:-:S06]  /*cde0*/  LOP3.LUT R68, R68, 0x80000000, RZ, 0x3c, !PT ;  /* 0x8000000044447812 */ /* 0x000fcc00078e3cff */
[----:B------:R-:W-:Y:S01]  /*cdf0*/  DADD R68, R68, -UR8 ;  /* 0x8000000844447e29 */ /* 0x000fe20008000000 */
[----:B------:R-:W-:Y:S01]  /*ce00*/  UMOV UR8, 0xfefa39ef ;  /* 0xfefa39ef00087882 */ /* 0x000fe20000000000 */
[----:B------:R-:W-:Y:S01]  /*ce10*/  DADD R70, R18, R78 ;  /* 0x0000000012467229 */ /* 0x000fe2000000004e */
[----:B------:R-:W-:-:S07]  /*ce20*/  UMOV UR9, 0x3fe62e42 ;  /* 0x3fe62e4200097882 */ /* 0x000fce0000000000 */
[--C-:B------:R-:W-:Y:S02]  /*ce30*/  DFMA R66, R68, UR8, R70.reuse ;  /* 0x0000000844427c2b */ /* 0x100fe40008000046 */
[----:B------:R-:W-:-:S06]  /*ce40*/  DADD R72, R18, -R70 ;  /* 0x0000000012487229 */ /* 0x000fcc0000000846 */
[----:B------:R-:W-:Y:S02]  /*ce50*/  DFMA R18, R68, -UR8, R66 ;  /* 0x8000000844127c2b */ /* 0x000fe40008000042 */
[----:B------:R-:W-:-:S06]  /*ce60*/  DADD R72, R78, R72 ;  /* 0x000000004e487229 */ /* 0x000fcc0000000048 */
[----:B------:R-:W-:-:S08]  /*ce70*/  DADD R18, -R70, R18 ;  /* 0x0000000046127229 */ /* 0x000fd00000000112 */
[----:B------:R-:W-:Y:S01]  /*ce80*/  DADD R72, R72, -R18 ;  /* 0x0000000048487229 */ /* 0x000fe20000000812 */
[----:B------:R-:W-:Y:S02]  /*ce90*/  IMAD.MOV.U32 R19, RZ, RZ, R17 ;  /* 0x000000ffff137224 */ /* 0x000fe400078e0011 */
[----:B------:R-:W-:Y:S02]  /*cea0*/  IMAD.U32 R18, RZ, RZ, UR4 ;  /* 0x00000004ff127e24 */ /* 0x000fe4000f8e00ff */
[----:B------:R-:W-:-:S03]  /*ceb0*/  IMAD.SHL.U32 R17, R19, 0x2, RZ ;  /* 0x0000000213117824 */ /* 0x000fc600078e00ff */
[----:B------:R-:W-:Y:S01]  /*cec0*/  DFMA R68, R68, UR12, R72 ;  /* 0x0000000c44447c2b */ /* 0x000fe20008000048 */
[----:B------:R-:W-:Y:S01]  /*ced0*/  LOP3.LUT R73, R19, 0xff0fffff, RZ, 0xc0, !PT ;  /* 0xff0fffff13497812 */ /* 0x000fe200078ec0ff */
[----:B------:R-:W-:Y:S01]  /*cee0*/  IMAD.MOV.U32 R72, RZ, RZ, R18 ;  /* 0x000000ffff487224 */ /* 0x000fe200078e0012 */
[----:B------:R-:W-:-:S05]  /*cef0*/  ISETP.GT.U32.AND P0, PT, R17, -0x2000001, PT ;  /* 0xfdffffff1100780c */ /* 0x000fca0003f04070 */
[----:B------:R-:W-:Y:S01]  /*cf00*/  DADD R70, R66, R68 ;  /* 0x0000000042467229 */ /* 0x000fe20000000044 */
[----:B------:R-:W-:-:S07]  /*cf10*/  SEL R73, R73, R19, P0 ;  /* 0x0000001349497207 */ /* 0x000fce0000000000 */
[----:B------:R-:W-:Y:S02]  /*cf20*/  DADD R66, R66, -R70 ;  /* 0x0000000042427229 */ /* 0x000fe40000000846 */
[----:B------:R-:W-:-:S06]  /*cf30*/  DMUL R18, R70, R72 ;  /* 0x0000004846127228 */ /* 0x000fcc0000000000 */
[----:B------:R-:W-:Y:S02]  /*cf40*/  DADD R66, R68, R66 ;  /* 0x0000000044427229 */ /* 0x000fe40000000042 */
[----:B------:R-:W-:-:S08]  /*cf50*/  DFMA R70, R70, R72, -R18 ;  /* 0x000000484646722b */ /* 0x000fd00000000812 */
[----:B------:R-:W-:Y:S01]  /*cf60*/  DFMA R72, R66, R72, R70 ;  /* 0x000000484248722b */ /* 0x000fe20000000046 */
[----:B------:R-:W-:Y:S02]  /*cf70*/  IMAD.MOV.U32 R66, RZ, RZ, 0x652b82fe ;  /* 0x652b82feff427424 */ /* 0x000fe400078e00ff */
[----:B------:R-:W-:-:S05]  /*cf80*/  IMAD.MOV.U32 R67, RZ, RZ, 0x3ff71547 ;  /* 0x3ff71547ff437424 */ /* 0x000fca00078e00ff */
[----:B------:R-:W-:-:S08]  /*cf90*/  DADD R68, R18, R72 ;  /* 0x0000000012447229 */ /* 0x000fd00000000048 */
[----:B------:R-:W-:Y:S02]  /*cfa0*/  DFMA R66, R68, R66, 6.75539944105574400000e+15 ;  /* 0x433800004442742b */ /* 0x000fe40000000042 */
[----:B------:R-:W-:Y:S01]  /*cfb0*/  FSETP.GEU.AND P0, PT, |R69|, 4.1917929649353027344, PT ;  /* 0x4086232b4500780b */ /* 0x000fe20003f0e200 */
[----:B------:R-:W-:-:S05]  /*cfc0*/  DADD R18, R18, -R68 ;  /* 0x0000000012127229 */ /* 0x000fca0000000844 */
[----:B------:R-:W-:-:S03]  /*cfd0*/  DADD R70, R66, -6.75539944105574400000e+15 ;  /* 0xc338000042467429 */ /* 0x000fc60000000000 */
[----:B------:R-:W-:-:S05]  /*cfe0*/  DADD R72, R72, R18 ;  /* 0x0000000048487229 */ /* 0x000fca0000000012 */
[----:B------:R-:W-:Y:S01]  /*cff0*/  DFMA R74, R70, -UR8, R68 ;  /* 0x80000008464a7c2b */ /* 0x000fe20008000044 */
[----:B------:R-:W-:Y:S01]  /*d000*/  UMOV UR8, 0x3b39803f ;  /* 0x3b39803f00087882 */ /* 0x000fe20000000000 */
[----:B------:R-:W-:-:S06]  /*d010*/  UMOV UR9, 0x3c7abc9e ;  /* 0x3c7abc9e00097882 */ /* 0x000fcc0000000000 */
[----:B------:R-:W-:Y:S01]  /*d020*/  DFMA R70, R70, -UR8, R74 ;  /* 0x8000000846467c2b */ /* 0x000fe2000800004a */
[----:B------:R-:W-:Y:S01]  /*d030*/  UMOV UR8, 0x69ce2bdf ;  /* 0x69ce2bdf00087882 */ /* 0x000fe20000000000 */
[----:B------:R-:W-:Y:S01]  /*d040*/  IMAD.MOV.U32 R74, RZ, RZ, -0x35dec16 ;  /* 0xfca213eaff4a7424 */ /* 0x000fe200078e00ff */
[----:B------:R-:W-:Y:S01]  /*d050*/  UMOV UR9, 0x3e5ade15 ;  /* 0x3e5ade1500097882 */ /* 0x000fe20000000000 */
[----:B------:R-:W-:-:S06]  /*d060*/  IMAD.MOV.U32 R75, RZ, RZ, 0x3e928af3 ;  /* 0x3e928af3ff4b7424 */ /* 0x000fcc00078e00ff */
[----:B------:R-:W-:Y:S01]  /*d070*/  DFMA R74, R70, UR8, R74 ;  /* 0x00000008464a7c2b */ /* 0x000fe2000800004a */
[----:B------:R-:W-:Y:S01]  /*d080*/  UMOV UR8, 0x62401315 ;  /* 0x6240131500087882 */ /* 0x000fe20000000000 */
[----:B------:R-:W-:-:S06]  /*d090*/  UMOV UR9, 0x3ec71dee ;  /* 0x3ec71dee00097882 */ /* 0x000fcc0000000000 */
[----:B------:R-:W-:Y:S01]  /*d0a0*/  DFMA R74, R70, R74, UR8 ;  /* 0x00000008464a7e2b */ /* 0x000fe2000800004a */
        /* <DEDUP_REMOVED lines=20> */
[----:B------:R-:W-:-:S08]  /*d1f0*/  DFMA R74, R70, R74, UR8 ;  /* 0x00000008464a7e2b */ /* 0x000fd0000800004a */
[----:B------:R-:W-:-:S08]  /*d200*/  DFMA R74, R70, R74, 1 ;  /* 0x3ff00000464a742b */ /* 0x000fd0000000004a */
[----:B------:R-:W-:-:S10]  /*d210*/  DFMA R70, R70, R74, 1 ;  /* 0x3ff000004646742b */ /* 0x000fd4000000004a */
[----:B------:R-:W-:Y:S02]  /*d220*/  IMAD R19, R66, 0x100000, R71 ;  /* 0x0010000042137824 */ /* 0x000fe400078e0247 */
[----:B------:R-:W-:Y:S01]  /*d230*/  IMAD.MOV.U32 R18, RZ, RZ, R70 ;  /* 0x000000ffff127224 */ /* 0x000fe200078e0046 */
[----:B------:R-:W-:Y:S06]  /*d240*/  @!P0 BRA `(.L_x_192) ;  /* 0x0000000000308947 */ /* 0x000fec0003800000 */
[----:B------:R-:W-:Y:S01]  /*d250*/  FSETP.GEU.AND P2, PT, |R69|, 4.2275390625, PT ;  /* 0x408748004500780b */ /* 0x000fe20003f4e200 */
[C---:B------:R-:W-:Y:S02]  /*d260*/  DADD R18, R68.reuse, +INF ;  /* 0x7ff0000044127429 */ /* 0x040fe40000000000 */
[----:B------:R-:W-:-:S08]  /*d270*/  DSETP.GEU.AND P0, PT, R68, RZ, PT ;  /* 0x000000ff4400722a */ /* 0x000fd00003f0e000 */
[----:B------:R-:W-:Y:S02]  /*d280*/  FSEL R18, R18, RZ, P0 ;  /* 0x000000ff12127208 */ /* 0x000fe40000000000 */
[----:B------:R-:W-:Y:S02]  /*d290*/  @!P2 LEA.HI R17, R66, R66, RZ, 0x1 ;  /* 0x000000424211a211 */ /* 0x000fe400078f08ff */
[----:B------:R-:W-:Y:S02]  /*d2a0*/  FSEL R19, R19, RZ, P0 ;  /* 0x000000ff13137208 */ /* 0x000fe40000000000 */
[----:B------:R-:W-:-:S05]  /*d2b0*/  @!P2 SHF.R.S32.HI R17, RZ, 0x1, R17 ;  /* 0x00000001ff11a819 */ /* 0x000fca0000011411 */
[----:B------:R-:W-:Y:S02]  /*d2c0*/  @!P2 IMAD.IADD R66, R66, 0x1, -R17 ;  /* 0x000000014242a824 */ /* 0x000fe400078e0a11 */
[----:B------:R-:W-:-:S03]  /*d2d0*/  @!P2 IMAD R71, R17, 0x100000, R71 ;  /* 0x001000001147a824 */ /* 0x000fc600078e0247 */
[----:B------:R-:W-:Y:S01]  /*d2e0*/  @!P2 LEA R67, R66, 0x3ff00000, 0x14 ;  /* 0x3ff000004243a811 */ /* 0x000fe200078ea0ff */
[----:B------:R-:W-:-:S06]  /*d2f0*/  @!P2 IMAD.MOV.U32 R66, RZ, RZ, RZ ;  /* 0x000000ffff42a224 */ /* 0x000fcc00078e00ff */
[----:B------:R-:W-:-:S11]  /*d300*/  @!P2 DMUL R18, R70, R66 ;  /* 0x000000424612a228 */ /* 0x000fd60000000000 */
.L_x_192:
[----:B------:R-:W-:Y:S01]  /*d310*/  DFMA R72, R72, R18, R18 ;  /* 0x000000124848722b */ /* 0x000fe20000000012 */
[----:B------:R-:W-:Y:S01]  /*d320*/  IMAD.MOV.U32 R89, RZ, RZ, 0x0 ;  /* 0x00000000ff597424 */ /* 0x000fe200078e00ff */
[----:B------:R-:W-:-:S08]  /*d330*/  DSETP.NEU.AND P0, PT, |R18|, +INF , PT ;  /* 0x7ff000001200742a */ /* 0x000fd00003f0d200 */
[----:B------:R-:W-:Y:S02]  /*d340*/  FSEL R17, R18, R72, !P0 ;  /* 0x0000004812117208 */ /* 0x000fe40004000000 */
[----:B------:R-:W-:Y:S01]  /*d350*/  FSEL R72, R19, R73, !P0 ;  /* 0x0000004913487208 */ /* 0x000fe20004000000 */
[----:B------:R-:W-:Y:S06]  /*d360*/  RET.REL.NODEC R88 `(MCScatteringSimulationKernel) ;  /* 0xffffff2c58247950 */ /* 0x000fec0003c3ffff */
.L_x_193:
[----:B------:R-:W-:-:S00]  /*d370*/  BRA `(.L_x_193) ;  /* 0xfffffffc00fc7947 */ /* 0x000fc0000383ffff */
[----:B------:R-:W-:-:S00]  /*d380*/  NOP ;  /* 0x0000000000007918 */ /* 0x000fc00000000000 */
[----:B------:R-:W-:-:S00]  /*d390*/  NOP ;  /* 0x0000000000007918 */ /* 0x000fc00000000000 */
[----:B------:R-:W-:-:S00]  /*d3a0*/  NOP ;  /* 0x0000000000007918 */ /* 0x000fc00000000000 */
[----:B------:R-:W-:-:S00]  /*d3b0*/  NOP ;  /* 0x0000000000007918 */ /* 0x000fc00000000000 */
[----:B------:R-:W-:-:S00]  /*d3c0*/  NOP ;  /* 0x0000000000007918 */ /* 0x000fc00000000000 */
[----:B------:R-:W-:-:S00]  /*d3d0*/  NOP ;  /* 0x0000000000007918 */ /* 0x000fc00000000000 */
[----:B------:R-:W-:-:S00]  /*d3e0*/  NOP ;  /* 0x0000000000007918 */ /* 0x000fc00000000000 */
[----:B------:R-:W-:-:S00]  /*d3f0*/  NOP ;  /* 0x0000000000007918 */ /* 0x000fc00000000000 */
.L_x_199:


//--------------------- .nv.global.init           --------------------------
	.section	.nv.global.init,"aw",@progbits
	.align	4
.nv.global.init:
	.type		__cudart_i2opi_f,@object
	.size		__cudart_i2opi_f,(mrg32k3aM1SubSeq - __cudart_i2opi_f)
__cudart_i2opi_f:
        /*0000*/ 	.byte	0x41, 0x90, 0x43, 0x3c, 0x99, 0x95, 0x62, 0xdb, 0xc0, 0xdd, 0x34, 0xf5, 0xd1, 0x57, 0x27, 0xfc
        /*0010*/ 	.byte	0x29, 0x15, 0x44, 0x4e, 0x6e, 0x83, 0xf9, 0xa2
	.type		mrg32k3aM1SubSeq,@object
	.size		mrg32k3aM1SubSeq,(mrg32k3aM2SubSeq - mrg32k3aM1SubSeq)
mrg32k3aM1SubSeq:
        /*0018*/ 	.byte	0x0b, 0xcc, 0xee, 0x04, 0x73, 0x29, 0x8b, 0x6f, 0xf6, 0x53, 0x03, 0xf6, 0x23, 0xf6, 0xea, 0xda
        /* <DEDUP_REMOVED lines=125> */
	.type		mrg32k3aM2SubSeq,@object
	.size		mrg32k3aM2SubSeq,(mrg32k3aM1 - mrg32k3aM2SubSeq)
mrg32k3aM2SubSeq:
        /* <DEDUP_REMOVED lines=126> */
	.type		mrg32k3aM1,@object
	.size		mrg32k3aM1,(mrg32k3aM1Seq - mrg32k3aM1)
mrg32k3aM1:
        /* <DEDUP_REMOVED lines=144> */
	.type		mrg32k3aM1Seq,@object
	.size		mrg32k3aM1Seq,(mrg32k3aM2 - mrg32k3aM1Seq)
mrg32k3aM1Seq:
        /* <DEDUP_REMOVED lines=144> */
	.type		mrg32k3aM2,@object
	.size		mrg32k3aM2,(mrg32k3aM2Seq - mrg32k3aM2)
mrg32k3aM2:
        /* <DEDUP_REMOVED lines=144> */
	.type		mrg32k3aM2Seq,@object
	.size		mrg32k3aM2Seq,(precalc_xorwow_matrix - mrg32k3aM2Seq)
mrg32k3aM2Seq:
        /* <DEDUP_REMOVED lines=144> */
	.type		precalc_xorwow_matrix,@object
	.size		precalc_xorwow_matrix,(precalc_xorwow_offset_matrix - precalc_xorwow_matrix)
precalc_xorwow_matrix:
        /* <DEDUP_REMOVED lines=6400> */
	.type		precalc_xorwow_offset_matrix,@object
	.size		precalc_xorwow_offset_matrix,(.L_1 - precalc_xorwow_offset_matrix)
precalc_xorwow_offset_matrix:
        /* <DEDUP_REMOVED lines=6400> */
.L_1:


//--------------------- .nv.shared.reserved.0     --------------------------
	.section	.nv.shared.reserved.0,"aw",@nobits
	.weak		__nv_reservedSMEM_offset_0_alias
	.size		__nv_reservedSMEM_offset_0_alias, 0, 64
	.other		__nv_reservedSMEM_offset_0_alias,@"STO_CUDA_RESERVED_SHARED STV_DEFAULT"
__nv_reservedSMEM_offset_0_alias:
	.zero		0
	.zero		64


//--------------------- .nv.constant0.MCScatteringSimulationKernel --------------------------
	.section	.nv.constant0.MCScatteringSimulationKernel,"a",@progbits
	.sectionflags	@""
	.align	4
.nv.constant0.MCScatteringSimulationKernel:
	.zero		1040


//--------------------- SYMBOLS --------------------------

	.type		.nv.reservedSmem.offset0,@object
	.size		.nv.reservedSmem.offset0,0x4
